	.target	sm_90a

	.elftype	@"ET_EXEC"


//--------------------- .note.nv.tkinfo           --------------------------
	.section	.note.nv.tkinfo,"",@"SHT_NOTE"
	.sectionflags	@"SHF_NOTE_NV_TKINFO"
	.tkinfo
        /*0018*/ 	.word	0x00000002
        /*0030*/ 	.string	""
        /*0030*/ 	.string	"ptxas"
        /*0030*/ 	.string	"Cuda compilation tools, release 13.0, V13.0.88"
        /*0030*/ 	.string	"Build cuda_13.0.r13.0/compiler.36424714_0"
        /*0030*/ 	.string	"-arch sm_90a -m 64 "



//--------------------- .note.nv.cuinfo           --------------------------
	.section	.note.nv.cuinfo,"",@"SHT_NOTE"
	.sectionflags	@"SHF_NOTE_NV_CUINFO"
        /*0018*/ 	.short	0x0002
        /*001a*/ 	.short	0x005a
        /*001c*/ 	.short	0x0082
	.zero		2


//--------------------- .nv.info                  --------------------------
	.section	.nv.info,"",@"SHT_CUDA_INFO"
	.align	4


	//----- nvinfo : EIATTR_REGCOUNT
	.align		4
        /*0000*/ 	.byte	0x04, 0x2f
        /*0002*/ 	.short	(.L_15 - .L_14)
	.align		4
.L_14:
        /*0004*/ 	.word	index@(_ZN7cutlass13device_kernelINS_4gemm6kernel13GemmUniversalIN4cute5tupleIJiiiiEEENS1_10collective13CollectiveMmaINS1_34MainloopSm90TmaGmmaWarpSpecializedILi2ENS5_IJNS4_1CILi2EEENSA_ILi1EEESC_EEENS1_35KernelTmaWarpSpecializedCooperativeEEENS5_IJNSA_ILi128EEENSA_ILi64EEESG_EEENS_10tfloat32_tENS5_IJlSC_lEEESJ_SK_NS4_8TiledMMAINS4_8MMA_AtomIJNS4_4SM904GMMA29MMA_64x64x8_F32TF32TF32_SS_TNILNSO_7ScaleInE1ELSQ_1EEEEEENS4_6LayoutISD_NS5_IJSC_NSA_ILi0EEESU_EEEEENS5_IJNS4_10UnderscoreESX_SX_EEEEENS4_13SM90_TMA_LOADENS4_14ComposedLayoutINS4_7SwizzleILi3ELi4ELi3EEENS4_18smem_ptr_flag_bitsILi32EEENST_INS5_IJNSA_ILi8EEENSA_ILi32EEEEEENS5_IJS17_SC_EEEEEEEvNS4_8identityENS4_23SM90_TMA_LOAD_MULTICASTES1B_vS1C_EENS_8epilogue10collective6detail29Sm90TmaWarpSpecializedAdapterINS1G_15DefaultEpilogueISJ_SK_SK_NS1F_6thread17LinearCombinationISJ_Li1EffLNS1K_9ScaleType4KindE0ELNS_15FloatRoundStyleE2ESJ_EENS1_15EpilogueDefaultEEEEEvvEEEEvNT_6ParamsE)
        /*0008*/ 	.word	0x000000a8


	//----- nvinfo : EIATTR_FRAME_SIZE
	.align		4
.L_15:
        /*000c*/ 	.byte	0x04, 0x11
        /*000e*/ 	.short	(.L_17 - .L_16)
	.align		4
.L_16:
        /*0010*/ 	.word	index@(_ZN7cutlass13device_kernelINS_4gemm6kernel13GemmUniversalIN4cute5tupleIJiiiiEEENS1_10collective13CollectiveMmaINS1_34MainloopSm90TmaGmmaWarpSpecializedILi2ENS5_IJNS4_1CILi2EEENSA_ILi1EEESC_EEENS1_35KernelTmaWarpSpecializedCooperativeEEENS5_IJNSA_ILi128EEENSA_ILi64EEESG_EEENS_10tfloat32_tENS5_IJlSC_lEEESJ_SK_NS4_8TiledMMAINS4_8MMA_AtomIJNS4_4SM904GMMA29MMA_64x64x8_F32TF32TF32_SS_TNILNSO_7ScaleInE1ELSQ_1EEEEEENS4_6LayoutISD_NS5_IJSC_NSA_ILi0EEESU_EEEEENS5_IJNS4_10UnderscoreESX_SX_EEEEENS4_13SM90_TMA_LOADENS4_14ComposedLayoutINS4_7SwizzleILi3ELi4ELi3EEENS4_18smem_ptr_flag_bitsILi32EEENST_INS5_IJNSA_ILi8EEENSA_ILi32EEEEEENS5_IJS17_SC_EEEEEEEvNS4_8identityENS4_23SM90_TMA_LOAD_MULTICASTES1B_vS1C_EENS_8epilogue10collective6detail29Sm90TmaWarpSpecializedAdapterINS1G_15DefaultEpilogueISJ_SK_SK_NS1F_6thread17LinearCombinationISJ_Li1EffLNS1K_9ScaleType4KindE0ELNS_15FloatRoundStyleE2ESJ_EENS1_15EpilogueDefaultEEEEEvvEEEEvNT_6ParamsE)
        /*0014*/ 	.word	0x00000000


	//----- nvinfo : EIATTR_MIN_STACK_SIZE
	.align		4
.L_17:
        /*0018*/ 	.byte	0x04, 0x12
        /*001a*/ 	.short	(.L_19 - .L_18)
	.align		4
.L_18:
        /*001c*/ 	.word	index@(_ZN7cutlass13device_kernelINS_4gemm6kernel13GemmUniversalIN4cute5tupleIJiiiiEEENS1_10collective13CollectiveMmaINS1_34MainloopSm90TmaGmmaWarpSpecializedILi2ENS5_IJNS4_1CILi2EEENSA_ILi1EEESC_EEENS1_35KernelTmaWarpSpecializedCooperativeEEENS5_IJNSA_ILi128EEENSA_ILi64EEESG_EEENS_10tfloat32_tENS5_IJlSC_lEEESJ_SK_NS4_8TiledMMAINS4_8MMA_AtomIJNS4_4SM904GMMA29MMA_64x64x8_F32TF32TF32_SS_TNILNSO_7ScaleInE1ELSQ_1EEEEEENS4_6LayoutISD_NS5_IJSC_NSA_ILi0EEESU_EEEEENS5_IJNS4_10UnderscoreESX_SX_EEEEENS4_13SM90_TMA_LOADENS4_14ComposedLayoutINS4_7SwizzleILi3ELi4ELi3EEENS4_18smem_ptr_flag_bitsILi32EEENST_INS5_IJNSA_ILi8EEENSA_ILi32EEEEEENS5_IJS17_SC_EEEEEEEvNS4_8identityENS4_23SM90_TMA_LOAD_MULTICASTES1B_vS1C_EENS_8epilogue10collective6detail29Sm90TmaWarpSpecializedAdapterINS1G_15DefaultEpilogueISJ_SK_SK_NS1F_6thread17LinearCombinationISJ_Li1EffLNS1K_9ScaleType4KindE0ELNS_15FloatRoundStyleE2ESJ_EENS1_15EpilogueDefaultEEEEEvvEEEEvNT_6ParamsE)
        /*0020*/ 	.word	0x00000000
.L_19:


//--------------------- .nv.compat                --------------------------
	.section	.nv.compat,"",@"SHT_CUDA_COMPAT_INFO"
	.align	4
        /*0000*/ 	.byte	0x02, 0x09, 0x01, 0x00, 0x02, 0x02, 0x04, 0x00, 0x02, 0x05, 0x05, 0x00, 0x03, 0x07, 0x01, 0x01
        /*0010*/ 	.byte	0x02, 0x03, 0x01, 0x00, 0x02, 0x06, 0x01, 0x00, 0x04, 0x0b, 0x08, 0x00, 0x00, 0x00, 0x00, 0x00
        /*0020*/ 	.byte	0x00, 0x00, 0x00, 0x00


//--------------------- .nv.info._ZN7cutlass13device_kernelINS_4gemm6kernel13GemmUniversalIN4cute5tupleIJiiiiEEENS1_10collective13CollectiveMmaINS1_34MainloopSm90TmaGmmaWarpSpecializedILi2ENS5_IJNS4_1CILi2EEENSA_ILi1EEESC_EEENS1_35KernelTmaWarpSpecializedCooperativeEEENS5_IJNSA_ILi128EEENSA_ILi64EEESG_EEENS_10tfloat32_tENS5_IJlSC_lEEESJ_SK_NS4_8TiledMMAINS4_8MMA_AtomIJNS4_4SM904GMMA29MMA_64x64x8_F32TF32TF32_SS_TNILNSO_7ScaleInE1ELSQ_1EEEEEENS4_6LayoutISD_NS5_IJSC_NSA_ILi0EEESU_EEEEENS5_IJNS4_10UnderscoreESX_SX_EEEEENS4_13SM90_TMA_LOADENS4_14ComposedLayoutINS4_7SwizzleILi3ELi4ELi3EEENS4_18smem_ptr_flag_bitsILi32EEENST_INS5_IJNSA_ILi8EEENSA_ILi32EEEEEENS5_IJS17_SC_EEEEEEEvNS4_8identityENS4_23SM90_TMA_LOAD_MULTICASTES1B_vS1C_EENS_8epilogue10collective6detail29Sm90TmaWarpSpecializedAdapterINS1G_15DefaultEpilogueISJ_SK_SK_NS1F_6thread17LinearCombinationISJ_Li1EffLNS1K_9ScaleType4KindE0ELNS_15FloatRoundStyleE2ESJ_EENS1_15EpilogueDefaultEEEEEvvEEEEvNT_6ParamsE --------------------------
	.section	.nv.info._ZN7cutlass13device_kernelINS_4gemm6kernel13GemmUniversalIN4cute5tupleIJiiiiEEENS1_10collective13CollectiveMmaINS1_34MainloopSm90TmaGmmaWarpSpecializedILi2ENS5_IJNS4_1CILi2EEENSA_ILi1EEESC_EEENS1_35KernelTmaWarpSpecializedCooperativeEEENS5_IJNSA_ILi128EEENSA_ILi64EEESG_EEENS_10tfloat32_tENS5_IJlSC_lEEESJ_SK_NS4_8TiledMMAINS4_8MMA_AtomIJNS4_4SM904GMMA29MMA_64x64x8_F32TF32TF32_SS_TNILNSO_7ScaleInE1ELSQ_1EEEEEENS4_6LayoutISD_NS5_IJSC_NSA_ILi0EEESU_EEEEENS5_IJNS4_10UnderscoreESX_SX_EEEEENS4_13SM90_TMA_LOADENS4_14ComposedLayoutINS4_7SwizzleILi3ELi4ELi3EEENS4_18smem_ptr_flag_bitsILi32EEENST_INS5_IJNSA_ILi8EEENSA_ILi32EEEEEENS5_IJS17_SC_EEEEEEEvNS4_8identityENS4_23SM90_TMA_LOAD_MULTICASTES1B_vS1C_EENS_8epilogue10collective6detail29Sm90TmaWarpSpecializedAdapterINS1G_15DefaultEpilogueISJ_SK_SK_NS1F_6thread17LinearCombinationISJ_Li1EffLNS1K_9ScaleType4KindE0ELNS_15FloatRoundStyleE2ESJ_EENS1_15EpilogueDefaultEEEEEvvEEEEvNT_6ParamsE,"",@"SHT_CUDA_INFO"
	.sectionflags	@""
	.align	4


	//----- nvinfo : EIATTR_CUDA_API_VERSION
	.align		4
        /*0000*/ 	.byte	0x04, 0x37
        /*0002*/ 	.short	(.L_21 - .L_20)
.L_20:
        /*0004*/ 	.word	0x00000082


	//----- nvinfo : EIATTR_KPARAM_INFO
	.align		4
.L_21:
        /*0008*/ 	.byte	0x04, 0x17
        /*000a*/ 	.short	(.L_23 - .L_22)
.L_22:
        /*000c*/ 	.word	0x00000000
        /*0010*/ 	.short	0x0000
        /*0012*/ 	.short	0x0070
        /*0014*/ 	.byte	0x00, 0xf0, 0x01, 0x10


	//----- nvinfo : EIATTR_SPARSE_MMA_MASK
	.align		4
.L_23:
        /*0018*/ 	.byte	0x03, 0x50
        /*001a*/ 	.short	0x0000


	//----- nvinfo : EIATTR_MAXREG_COUNT
	.align		4
        /*001c*/ 	.byte	0x03, 0x1b
        /*001e*/ 	.short	0x00a8


	//----- nvinfo : EIATTR_NUM_BARRIERS
	.align		4
        /*0020*/ 	.byte	0x02, 0x4c
        /*0022*/ 	.byte	0x01
	.zero		1


	//----- nvinfo : EIATTR_EXTERNS
	.align		4
        /*0024*/ 	.byte	0x04, 0x0f
        /*0026*/ 	.short	(.L_25 - .L_24)


	//   ....[0]....
	.align		4
.L_24:
        /*0028*/ 	.word	index@(__assertfail)


	//----- nvinfo : EIATTR_MERCURY_ISA_VERSION
	.align		4
.L_25:
        /*002c*/ 	.byte	0x03, 0x5f
        /*002e*/ 	.short	0x0101


	//----- nvinfo : EIATTR_INT_WARP_WIDE_INSTR_OFFSETS
	.align		4
        /*0030*/ 	.byte	0x04, 0x31
        /*0032*/ 	.short	(.L_27 - .L_26)


	//   ....[0]....
.L_26:
        /*0034*/ 	.word	0x00000450


	//   ....[1]....
        /*0038*/ 	.word	0x00000480


	//   ....[2]....
        /*003c*/ 	.word	0x00000640


	//   ....[3]....
        /*0040*/ 	.word	0x00002930


	//----- nvinfo : EIATTR_COOP_GROUP_MASK_REGIDS
	.align		4
.L_27:
        /*0044*/ 	.byte	0x04, 0x29
        /*0046*/ 	.short	(.L_29 - .L_28)


	//   ....[0]....
.L_28:
        /*0048*/ 	.word	0xffffffff


	//   ....[1]....
        /*004c*/ 	.word	0xffffffff


	//   ....[2]....
        /*0050*/ 	.word	0xffffffff


	//   ....[3]....
        /*0054*/ 	.word	0xffffffff


	//   ....[4]....
        /*0058*/ 	.word	0xffffffff


	//   ....[5]....
        /*005c*/ 	.word	0xffffffff


	//----- nvinfo : EIATTR_COOP_GROUP_INSTR_OFFSETS
	.align		4
.L_29:
        /*0060*/ 	.byte	0x04, 0x28
        /*0062*/ 	.short	(.L_31 - .L_30)


	//   ....[0]....
.L_30:
        /*0064*/ 	.word	0x00000060


	//   ....[1]....
        /*0068*/ 	.word	0x00000070


	//   ....[2]....
        /*006c*/ 	.word	0x00000130


	//   ....[3]....
        /*0070*/ 	.word	0x00000290


	//   ....[4]....
        /*0074*/ 	.word	0x000007c0


	//   ....[5]....
        /*0078*/ 	.word	0x00001440


	//----- nvinfo : EIATTR_REG_RECONFIG
	.align		4
.L_31:
        /*007c*/ 	.byte	0x01, 0x54
	.zero		2


	//----- nvinfo : EIATTR_SYSCALL_OFFSETS
	.align		4
        /*0080*/ 	.byte	0x04, 0x46
        /*0082*/ 	.short	(.L_33 - .L_32)


	//   ....[0]....
.L_32:
        /*0084*/ 	.word	0x00001630


	//----- nvinfo : EIATTR_MBARRIER_INSTR_OFFSETS
	.align		4
.L_33:
        /*0088*/ 	.byte	0x04, 0x39
        /*008a*/ 	.short	(.L_35 - .L_34)


	//   ....[0]....
.L_34:
        /*008c*/ 	.word	0x00000230
        /*0090*/ 	.word	0x000000ff
        /*0094*/ 	.word	0x00000000
        /*0098*/ 	.short	0x0100
        /*009a*/ 	.byte	0x08
	.zero		1


	//   ....[1]....
        /*009c*/ 	.word	0x00000240
        /*00a0*/ 	.word	0x000000ff
        /*00a4*/ 	.word	0x00000010
        /*00a8*/ 	.short	0x0100
        /*00aa*/ 	.byte	0x08
	.zero		1


	//   ....[2]....
        /*00ac*/ 	.word	0x00000250
        /*00b0*/ 	.word	0x000000ff
        /*00b4*/ 	.word	0x00000008
        /*00b8*/ 	.short	0x0100
        /*00ba*/ 	.byte	0x08
	.zero		1


	//   ....[3]....
        /*00bc*/ 	.word	0x00000260
        /*00c0*/ 	.word	0x000000ff
        /*00c4*/ 	.word	0x00000018
        /*00c8*/ 	.short	0x0100
        /*00ca*/ 	.byte	0x08
	.zero		1


	//   ....[4]....
        /*00cc*/ 	.word	0x000006e0
        /*00d0*/ 	.word	0x000000ff
        /*00d4*/ 	.word	0x00000030
        /*00d8*/ 	.short	0x0100
        /*00da*/ 	.byte	0x06
	.zero		1


	//   ....[5]....
        /*00dc*/ 	.word	0x00000760
        /*00e0*/ 	.word	0x000000ff
        /*00e4*/ 	.word	0x00000038
        /*00e8*/ 	.short	0x0100
        /*00ea*/ 	.byte	0x06
	.zero		1


	//   ....[6]....
        /*00ec*/ 	.word	0x000016f0
        /*00f0*/ 	.word	0x00000003
        /*00f4*/ 	.word	0x00000000
        /*00f8*/ 	.short	0x010a
        /*00fa*/ 	.byte	0x3f
	.zero		1


	//   ....[7]....
        /*00fc*/ 	.word	0x00001750
        /*0100*/ 	.word	0x00000003
        /*0104*/ 	.word	0x00000000
        /*0108*/ 	.short	0x010a
        /*010a*/ 	.byte	0x3f
	.zero		1


	//   ....[8]....
        /*010c*/ 	.word	0x00002000
        /*0110*/ 	.word	0x00000005
        /*0114*/ 	.word	0x00000000
        /*0118*/ 	.short	0x010a
        /*011a*/ 	.byte	0x3f
	.zero		1


	//   ....[9]....
        /*011c*/ 	.word	0x00002040
        /*0120*/ 	.word	0x00000005
        /*0124*/ 	.word	0x00000000
        /*0128*/ 	.short	0x010a
        /*012a*/ 	.byte	0x3f
	.zero		1


	//   ....[10]....
        /*012c*/ 	.word	0x000027e0
        /*0130*/ 	.word	0x00000004
        /*0134*/ 	.word	0x00000000
        /*0138*/ 	.short	0x0101
        /*013a*/ 	.byte	0x3f
	.zero		1


	//   ....[11]....
        /*013c*/ 	.word	0x000029a0
        /*0140*/ 	.word	0x00000000
        /*0144*/ 	.word	0x00000000
        /*0148*/ 	.short	0x0101
        /*014a*/ 	.byte	0x3f
	.zero		1


	//   ....[12]....
        /*014c*/ 	.word	0x00005c30
        /*0150*/ 	.word	0x00000017
        /*0154*/ 	.word	0x00000010
        /*0158*/ 	.short	0x010a
        /*015a*/ 	.byte	0x3f
	.zero		1


	//   ....[13]....
        /*015c*/ 	.word	0x00006210
        /*0160*/ 	.word	0x00000005
        /*0164*/ 	.word	0x00000038
        /*0168*/ 	.short	0x0101
        /*016a*/ 	.byte	0x3f
	.zero		1


	//   ....[14]....
        /*016c*/ 	.word	0x00006930
        /*0170*/ 	.word	0x00000007
        /*0174*/ 	.word	0x00000000
        /*0178*/ 	.short	0x010a
        /*017a*/ 	.byte	0x3f
	.zero		1


	//   ....[15]....
        /*017c*/ 	.word	0x000069b0
        /*0180*/ 	.word	0x00000005
        /*0184*/ 	.word	0x00000000
        /*0188*/ 	.short	0x010a
        /*018a*/ 	.byte	0x3f
	.zero		1


	//   ....[16]....
        /*018c*/ 	.word	0x00006a10
        /*0190*/ 	.word	0x00000003
        /*0194*/ 	.word	0x00000000
        /*0198*/ 	.short	0x010a
        /*019a*/ 	.byte	0x3f
	.zero		1


	//   ....[17]....
        /*019c*/ 	.word	0x00006a60
        /*01a0*/ 	.word	0x00000005
        /*01a4*/ 	.word	0x00000000
        /*01a8*/ 	.short	0x010a
        /*01aa*/ 	.byte	0x3f
	.zero		1


	//   ....[18]....
        /*01ac*/ 	.word	0x00006b30
        /*01b0*/ 	.word	0x00000017
        /*01b4*/ 	.word	0x00000010
        /*01b8*/ 	.short	0x010a
        /*01ba*/ 	.byte	0x3f
	.zero		1


	//   ....[19]....
        /*01bc*/ 	.word	0x00006c00
        /*01c0*/ 	.word	0x00000007
        /*01c4*/ 	.word	0x00000000
        /*01c8*/ 	.short	0x010a
        /*01ca*/ 	.byte	0x3f
	.zero		1


	//----- nvinfo : EIATTR_NUM_MBARRIERS
	.align		4
.L_35:
        /*01cc*/ 	.byte	0x03, 0x38
        /*01ce*/ 	.short	0x0006


	//----- nvinfo : EIATTR_EXIT_INSTR_OFFSETS
	.align		4
        /*01d0*/ 	.byte	0x04, 0x1c
        /*01d2*/ 	.short	(.L_37 - .L_36)


	//   ....[0]....
.L_36:
        /*01d4*/ 	.word	0x00000990


	//   ....[1]....
        /*01d8*/ 	.word	0x000011a0


	//   ....[2]....
        /*01dc*/ 	.word	0x000053b0


	//   ....[3]....
        /*01e0*/ 	.word	0x00005910


	//   ....[4]....
        /*01e4*/ 	.word	0x00006a00


	//----- nvinfo : EIATTR_MAX_THREADS
	.align		4
.L_37:
        /*01e8*/ 	.byte	0x04, 0x05
        /*01ea*/ 	.short	(.L_39 - .L_38)
.L_38:
        /*01ec*/ 	.word	0x00000180
        /*01f0*/ 	.word	0x00000001
        /*01f4*/ 	.word	0x00000001


	//----- nvinfo : EIATTR_CRS_STACK_SIZE
	.align		4
.L_39:
        /*01f8*/ 	.byte	0x04, 0x1e
        /*01fa*/ 	.short	(.L_41 - .L_40)
.L_40:
        /*01fc*/ 	.word	0x00000000


	//----- nvinfo : EIATTR_CBANK_PARAM_SIZE
	.align		4
.L_41:
        /*0200*/ 	.byte	0x03, 0x19
        /*0202*/ 	.short	0x0470


	//----- nvinfo : EIATTR_PARAM_CBANK
	.align		4
        /*0204*/ 	.byte	0x04, 0x0a
        /*0206*/ 	.short	(.L_43 - .L_42)
	.align		4
.L_42:
        /*0208*/ 	.word	index@(.nv.constant0._ZN7cutlass13device_kernelINS_4gemm6kernel13GemmUniversalIN4cute5tupleIJiiiiEEENS1_10collective13CollectiveMmaINS1_34MainloopSm90TmaGmmaWarpSpecializedILi2ENS5_IJNS4_1CILi2EEENSA_ILi1EEESC_EEENS1_35KernelTmaWarpSpecializedCooperativeEEENS5_IJNSA_ILi128EEENSA_ILi64EEESG_EEENS_10tfloat32_tENS5_IJlSC_lEEESJ_SK_NS4_8TiledMMAINS4_8MMA_AtomIJNS4_4SM904GMMA29MMA_64x64x8_F32TF32TF32_SS_TNILNSO_7ScaleInE1ELSQ_1EEEEEENS4_6LayoutISD_NS5_IJSC_NSA_ILi0EEESU_EEEEENS5_IJNS4_10UnderscoreESX_SX_EEEEENS4_13SM90_TMA_LOADENS4_14ComposedLayoutINS4_7SwizzleILi3ELi4ELi3EEENS4_18smem_ptr_flag_bitsILi32EEENST_INS5_IJNSA_ILi8EEENSA_ILi32EEEEEENS5_IJS17_SC_EEEEEEEvNS4_8identityENS4_23SM90_TMA_LOAD_MULTICASTES1B_vS1C_EENS_8epilogue10collective6detail29Sm90TmaWarpSpecializedAdapterINS1G_15DefaultEpilogueISJ_SK_SK_NS1F_6thread17LinearCombinationISJ_Li1EffLNS1K_9ScaleType4KindE0ELNS_15FloatRoundStyleE2ESJ_EENS1_15EpilogueDefaultEEEEEvvEEEEvNT_6ParamsE)
        /*020c*/ 	.short	0x0210
        /*020e*/ 	.short	0x0470


	//----- nvinfo : EIATTR_SW_WAR
	.align		4
.L_43:
        /*0210*/ 	.byte	0x04, 0x36
        /*0212*/ 	.short	(.L_45 - .L_44)
.L_44:
        /*0214*/ 	.word	0x00000008
.L_45:


//--------------------- .nv.callgraph             --------------------------
	.section	.nv.callgraph,"",@"SHT_CUDA_CALLGRAPH"
	.align	4
	.sectionentsize	8
	.align		4
        /*0000*/ 	.word	0x00000000
	.align		4
        /*0004*/ 	.word	0xffffffff
	.align		4
        /*0008*/ 	.word	index@(_ZN7cutlass13device_kernelINS_4gemm6kernel13GemmUniversalIN4cute5tupleIJiiiiEEENS1_10collective13CollectiveMmaINS1_34MainloopSm90TmaGmmaWarpSpecializedILi2ENS5_IJNS4_1CILi2EEENSA_ILi1EEESC_EEENS1_35KernelTmaWarpSpecializedCooperativeEEENS5_IJNSA_ILi128EEENSA_ILi64EEESG_EEENS_10tfloat32_tENS5_IJlSC_lEEESJ_SK_NS4_8TiledMMAINS4_8MMA_AtomIJNS4_4SM904GMMA29MMA_64x64x8_F32TF32TF32_SS_TNILNSO_7ScaleInE1ELSQ_1EEEEEENS4_6LayoutISD_NS5_IJSC_NSA_ILi0EEESU_EEEEENS5_IJNS4_10UnderscoreESX_SX_EEEEENS4_13SM90_TMA_LOADENS4_14ComposedLayoutINS4_7SwizzleILi3ELi4ELi3EEENS4_18smem_ptr_flag_bitsILi32EEENST_INS5_IJNSA_ILi8EEENSA_ILi32EEEEEENS5_IJS17_SC_EEEEEEEvNS4_8identityENS4_23SM90_TMA_LOAD_MULTICASTES1B_vS1C_EENS_8epilogue10collective6detail29Sm90TmaWarpSpecializedAdapterINS1G_15DefaultEpilogueISJ_SK_SK_NS1F_6thread17LinearCombinationISJ_Li1EffLNS1K_9ScaleType4KindE0ELNS_15FloatRoundStyleE2ESJ_EENS1_15EpilogueDefaultEEEEEvvEEEEvNT_6ParamsE)
	.align		4
        /*000c*/ 	.word	index@(__assertfail)
	.align		4
        /*0010*/ 	.word	0x00000000
	.align		4
        /*0014*/ 	.word	0xfffffffe
	.align		4
        /*0018*/ 	.word	0x00000000
	.align		4
        /*001c*/ 	.word	0xfffffffd
	.align		4
        /*0020*/ 	.word	0x00000000
	.align		4
        /*0024*/ 	.word	0xfffffffc


//--------------------- .nv.constant4             --------------------------
	.section	.nv.constant4,"a",@progbits
	.align	8
	.align		8
.nv.constant4:
        /*0000*/ 	.dword	__assertfail
	.align		8
        /*0008*/ 	.dword	__unnamed_1
	.align		8
        /*0010*/ 	.dword	_ZN39_INTERNAL_71ad166b_4_k_cu_6294e6c0_66114cuda3std3__45__cpo5beginE
	.align		8
        /*0018*/ 	.dword	_ZN39_INTERNAL_71ad166b_4_k_cu_6294e6c0_66114cuda3std3__45__cpo3endE
	.align		8
        /*0020*/ 	.dword	_ZN39_INTERNAL_71ad166b_4_k_cu_6294e6c0_66114cuda3std3__45__cpo6cbeginE
	.align		8
        /*0028*/ 	.dword	_ZN39_INTERNAL_71ad166b_4_k_cu_6294e6c0_66114cuda3std3__45__cpo4cendE
	.align		8
        /*0030*/ 	.dword	_ZN39_INTERNAL_71ad166b_4_k_cu_6294e6c0_66114cuda3std3__441_GLOBAL__N__71ad166b_4_k_cu_6294e6c0_66116ignoreE
	.align		8
        /*0038*/ 	.dword	_ZN39_INTERNAL_71ad166b_4_k_cu_6294e6c0_66114cuda3std3__419piecewise_constructE
	.align		8
        /*0040*/ 	.dword	_ZN39_INTERNAL_71ad166b_4_k_cu_6294e6c0_66114cuda3std3__48in_placeE
	.align		8
        /*0048*/ 	.dword	_ZN39_INTERNAL_71ad166b_4_k_cu_6294e6c0_66114cuda3std6ranges3__45__cpo4swapE
	.align		8
        /*0050*/ 	.dword	_ZN39_INTERNAL_71ad166b_4_k_cu_6294e6c0_66114cuda3std6ranges3__45__cpo9iter_moveE
	.align		8
        /*0058*/ 	.dword	_ZN39_INTERNAL_71ad166b_4_k_cu_6294e6c0_66114cute7productE
	.align		8
        /*0060*/ 	.dword	_ZN39_INTERNAL_71ad166b_4_k_cu_6294e6c0_66114cute1_E
	.align		8
        /*0068*/ 	.dword	$str$22
	.align		8
        /*0070*/ 	.dword	$str$23


//--------------------- .text._ZN7cutlass13device_kernelINS_4gemm6kernel13GemmUniversalIN4cute5tupleIJiiiiEEENS1_10collective13CollectiveMmaINS1_34MainloopSm90TmaGmmaWarpSpecializedILi2ENS5_IJNS4_1CILi2EEENSA_ILi1EEESC_EEENS1_35KernelTmaWarpSpecializedCooperativeEEENS5_IJNSA_ILi128EEENSA_ILi64EEESG_EEENS_10tfloat32_tENS5_IJlSC_lEEESJ_SK_NS4_8TiledMMAINS4_8MMA_AtomIJNS4_4SM904GMMA29MMA_64x64x8_F32TF32TF32_SS_TNILNSO_7ScaleInE1ELSQ_1EEEEEENS4_6LayoutISD_NS5_IJSC_NSA_ILi0EEESU_EEEEENS5_IJNS4_10UnderscoreESX_SX_EEEEENS4_13SM90_TMA_LOADENS4_14ComposedLayoutINS4_7SwizzleILi3ELi4ELi3EEENS4_18smem_ptr_flag_bitsILi32EEENST_INS5_IJNSA_ILi8EEENSA_ILi32EEEEEENS5_IJS17_SC_EEEEEEEvNS4_8identityENS4_23SM90_TMA_LOAD_MULTICASTES1B_vS1C_EENS_8epilogue10collective6detail29Sm90TmaWarpSpecializedAdapterINS1G_15DefaultEpilogueISJ_SK_SK_NS1F_6thread17LinearCombinationISJ_Li1EffLNS1K_9ScaleType4KindE0ELNS_15FloatRoundStyleE2ESJ_EENS1_15EpilogueDefaultEEEEEvvEEEEvNT_6ParamsE --------------------------
	.section	.text._ZN7cutlass13device_kernelINS_4gemm6kernel13GemmUniversalIN4cute5tupleIJiiiiEEENS1_10collective13CollectiveMmaINS1_34MainloopSm90TmaGmmaWarpSpecializedILi2ENS5_IJNS4_1CILi2EEENSA_ILi1EEESC_EEENS1_35KernelTmaWarpSpecializedCooperativeEEENS5_IJNSA_ILi128EEENSA_ILi64EEESG_EEENS_10tfloat32_tENS5_IJlSC_lEEESJ_SK_NS4_8TiledMMAINS4_8MMA_AtomIJNS4_4SM904GMMA29MMA_64x64x8_F32TF32TF32_SS_TNILNSO_7ScaleInE1ELSQ_1EEEEEENS4_6LayoutISD_NS5_IJSC_NSA_ILi0EEESU_EEEEENS5_IJNS4_10UnderscoreESX_SX_EEEEENS4_13SM90_TMA_LOADENS4_14ComposedLayoutINS4_7SwizzleILi3ELi4ELi3EEENS4_18smem_ptr_flag_bitsILi32EEENST_INS5_IJNSA_ILi8EEENSA_ILi32EEEEEENS5_IJS17_SC_EEEEEEEvNS4_8identityENS4_23SM90_TMA_LOAD_MULTICASTES1B_vS1C_EENS_8epilogue10collective6detail29Sm90TmaWarpSpecializedAdapterINS1G_15DefaultEpilogueISJ_SK_SK_NS1F_6thread17LinearCombinationISJ_Li1EffLNS1K_9ScaleType4KindE0ELNS_15FloatRoundStyleE2ESJ_EENS1_15EpilogueDefaultEEEEEvvEEEEvNT_6ParamsE,"ax",@progbits
	.align	128
.text._ZN7cutlass13device_kernelINS_4gemm6kernel13GemmUniversalIN4cute5tupleIJiiiiEEENS1_10collective13CollectiveMmaINS1_34MainloopSm90TmaGmmaWarpSpecializedILi2ENS5_IJNS4_1CILi2EEENSA_ILi1EEESC_EEENS1_35KernelTmaWarpSpecializedCooperativeEEENS5_IJNSA_ILi128EEENSA_ILi64EEESG_EEENS_10tfloat32_tENS5_IJlSC_lEEESJ_SK_NS4_8TiledMMAINS4_8MMA_AtomIJNS4_4SM904GMMA29MMA_64x64x8_F32TF32TF32_SS_TNILNSO_7ScaleInE1ELSQ_1EEEEEENS4_6LayoutISD_NS5_IJSC_NSA_ILi0EEESU_EEEEENS5_IJNS4_10UnderscoreESX_SX_EEEEENS4_13SM90_TMA_LOADENS4_14ComposedLayoutINS4_7SwizzleILi3ELi4ELi3EEENS4_18smem_ptr_flag_bitsILi32EEENST_INS5_IJNSA_ILi8EEENSA_ILi32EEEEEENS5_IJS17_SC_EEEEEEEvNS4_8identityENS4_23SM90_TMA_LOAD_MULTICASTES1B_vS1C_EENS_8epilogue10collective6detail29Sm90TmaWarpSpecializedAdapterINS1G_15DefaultEpilogueISJ_SK_SK_NS1F_6thread17LinearCombinationISJ_Li1EffLNS1K_9ScaleType4KindE0ELNS_15FloatRoundStyleE2ESJ_EENS1_15EpilogueDefaultEEEEEvvEEEEvNT_6ParamsE:
        .type           _ZN7cutlass13device_kernelINS_4gemm6kernel13GemmUniversalIN4cute5tupleIJiiiiEEENS1_10collective13CollectiveMmaINS1_34MainloopSm90TmaGmmaWarpSpecializedILi2ENS5_IJNS4_1CILi2EEENSA_ILi1EEESC_EEENS1_35KernelTmaWarpSpecializedCooperativeEEENS5_IJNSA_ILi128EEENSA_ILi64EEESG_EEENS_10tfloat32_tENS5_IJlSC_lEEESJ_SK_NS4_8TiledMMAINS4_8MMA_AtomIJNS4_4SM904GMMA29MMA_64x64x8_F32TF32TF32_SS_TNILNSO_7ScaleInE1ELSQ_1EEEEEENS4_6LayoutISD_NS5_IJSC_NSA_ILi0EEESU_EEEEENS5_IJNS4_10UnderscoreESX_SX_EEEEENS4_13SM90_TMA_LOADENS4_14ComposedLayoutINS4_7SwizzleILi3ELi4ELi3EEENS4_18smem_ptr_flag_bitsILi32EEENST_INS5_IJNSA_ILi8EEENSA_ILi32EEEEEENS5_IJS17_SC_EEEEEEEvNS4_8identityENS4_23SM90_TMA_LOAD_MULTICASTES1B_vS1C_EENS_8epilogue10collective6detail29Sm90TmaWarpSpecializedAdapterINS1G_15DefaultEpilogueISJ_SK_SK_NS1F_6thread17LinearCombinationISJ_Li1EffLNS1K_9ScaleType4KindE0ELNS_15FloatRoundStyleE2ESJ_EENS1_15EpilogueDefaultEEEEEvvEEEEvNT_6ParamsE,@function
        .size           _ZN7cutlass13device_kernelINS_4gemm6kernel13GemmUniversalIN4cute5tupleIJiiiiEEENS1_10collective13CollectiveMmaINS1_34MainloopSm90TmaGmmaWarpSpecializedILi2ENS5_IJNS4_1CILi2EEENSA_ILi1EEESC_EEENS1_35KernelTmaWarpSpecializedCooperativeEEENS5_IJNSA_ILi128EEENSA_ILi64EEESG_EEENS_10tfloat32_tENS5_IJlSC_lEEESJ_SK_NS4_8TiledMMAINS4_8MMA_AtomIJNS4_4SM904GMMA29MMA_64x64x8_F32TF32TF32_SS_TNILNSO_7ScaleInE1ELSQ_1EEEEEENS4_6LayoutISD_NS5_IJSC_NSA_ILi0EEESU_EEEEENS5_IJNS4_10UnderscoreESX_SX_EEEEENS4_13SM90_TMA_LOADENS4_14ComposedLayoutINS4_7SwizzleILi3ELi4ELi3EEENS4_18smem_ptr_flag_bitsILi32EEENST_INS5_IJNSA_ILi8EEENSA_ILi32EEEEEENS5_IJS17_SC_EEEEEEEvNS4_8identityENS4_23SM90_TMA_LOAD_MULTICASTES1B_vS1C_EENS_8epilogue10collective6detail29Sm90TmaWarpSpecializedAdapterINS1G_15DefaultEpilogueISJ_SK_SK_NS1F_6thread17LinearCombinationISJ_Li1EffLNS1K_9ScaleType4KindE0ELNS_15FloatRoundStyleE2ESJ_EENS1_15EpilogueDefaultEEEEEvvEEEEvNT_6ParamsE,(.L_x_129 - _ZN7cutlass13device_kernelINS_4gemm6kernel13GemmUniversalIN4cute5tupleIJiiiiEEENS1_10collective13CollectiveMmaINS1_34MainloopSm90TmaGmmaWarpSpecializedILi2ENS5_IJNS4_1CILi2EEENSA_ILi1EEESC_EEENS1_35KernelTmaWarpSpecializedCooperativeEEENS5_IJNSA_ILi128EEENSA_ILi64EEESG_EEENS_10tfloat32_tENS5_IJlSC_lEEESJ_SK_NS4_8TiledMMAINS4_8MMA_AtomIJNS4_4SM904GMMA29MMA_64x64x8_F32TF32TF32_SS_TNILNSO_7ScaleInE1ELSQ_1EEEEEENS4_6LayoutISD_NS5_IJSC_NSA_ILi0EEESU_EEEEENS5_IJNS4_10UnderscoreESX_SX_EEEEENS4_13SM90_TMA_LOADENS4_14ComposedLayoutINS4_7SwizzleILi3ELi4ELi3EEENS4_18smem_ptr_flag_bitsILi32EEENST_INS5_IJNSA_ILi8EEENSA_ILi32EEEEEENS5_IJS17_SC_EEEEEEEvNS4_8identityENS4_23SM90_TMA_LOAD_MULTICASTES1B_vS1C_EENS_8epilogue10collective6detail29Sm90TmaWarpSpecializedAdapterINS1G_15DefaultEpilogueISJ_SK_SK_NS1F_6thread17LinearCombinationISJ_Li1EffLNS1K_9ScaleType4KindE0ELNS_15FloatRoundStyleE2ESJ_EENS1_15EpilogueDefaultEEEEEvvEEEEvNT_6ParamsE)
        .other          _ZN7cutlass13device_kernelINS_4gemm6kernel13GemmUniversalIN4cute5tupleIJiiiiEEENS1_10collective13CollectiveMmaINS1_34MainloopSm90TmaGmmaWarpSpecializedILi2ENS5_IJNS4_1CILi2EEENSA_ILi1EEESC_EEENS1_35KernelTmaWarpSpecializedCooperativeEEENS5_IJNSA_ILi128EEENSA_ILi64EEESG_EEENS_10tfloat32_tENS5_IJlSC_lEEESJ_SK_NS4_8TiledMMAINS4_8MMA_AtomIJNS4_4SM904GMMA29MMA_64x64x8_F32TF32TF32_SS_TNILNSO_7ScaleInE1ELSQ_1EEEEEENS4_6LayoutISD_NS5_IJSC_NSA_ILi0EEESU_EEEEENS5_IJNS4_10UnderscoreESX_SX_EEEEENS4_13SM90_TMA_LOADENS4_14ComposedLayoutINS4_7SwizzleILi3ELi4ELi3EEENS4_18smem_ptr_flag_bitsILi32EEENST_INS5_IJNSA_ILi8EEENSA_ILi32EEEEEENS5_IJS17_SC_EEEEEEEvNS4_8identityENS4_23SM90_TMA_LOAD_MULTICASTES1B_vS1C_EENS_8epilogue10collective6detail29Sm90TmaWarpSpecializedAdapterINS1G_15DefaultEpilogueISJ_SK_SK_NS1F_6thread17LinearCombinationISJ_Li1EffLNS1K_9ScaleType4KindE0ELNS_15FloatRoundStyleE2ESJ_EENS1_15EpilogueDefaultEEEEEvvEEEEvNT_6ParamsE,@"STO_CUDA_ENTRY STV_DEFAULT"
_ZN7cutlass13device_kernelINS_4gemm6kernel13GemmUniversalIN4cute5tupleIJiiiiEEENS1_10collective13CollectiveMmaINS1_34MainloopSm90TmaGmmaWarpSpecializedILi2ENS5_IJNS4_1CILi2EEENSA_ILi1EEESC_EEENS1_35KernelTmaWarpSpecializedCooperativeEEENS5_IJNSA_ILi128EEENSA_ILi64EEESG_EEENS_10tfloat32_tENS5_IJlSC_lEEESJ_SK_NS4_8TiledMMAINS4_8MMA_AtomIJNS4_4SM904GMMA29MMA_64x64x8_F32TF32TF32_SS_TNILNSO_7ScaleInE1ELSQ_1EEEEEENS4_6LayoutISD_NS5_IJSC_NSA_ILi0EEESU_EEEEENS5_IJNS4_10UnderscoreESX_SX_EEEEENS4_13SM90_TMA_LOADENS4_14ComposedLayoutINS4_7SwizzleILi3ELi4ELi3EEENS4_18smem_ptr_flag_bitsILi32EEENST_INS5_IJNSA_ILi8EEENSA_ILi32EEEEEENS5_IJS17_SC_EEEEEEEvNS4_8identityENS4_23SM90_TMA_LOAD_MULTICASTES1B_vS1C_EENS_8epilogue10collective6detail29Sm90TmaWarpSpecializedAdapterINS1G_15DefaultEpilogueISJ_SK_SK_NS1F_6thread17LinearCombinationISJ_Li1EffLNS1K_9ScaleType4KindE0ELNS_15FloatRoundStyleE2ESJ_EENS1_15EpilogueDefaultEEEEEvvEEEEvNT_6ParamsE:
[----:B------:R-:W0:Y:S01]  /*0000*/  LDC R1, c[0x0][0x28] ;  /* 0x00000a00ff017b82 */ /* 0x000e220000000800 */
[----:B------:R-:W1:Y:S01]  /*0010*/  S2R R63, SR_TID.X ;  /* 0x00000000003f7919 */ /* 0x000e620000002100 */
[----:B------:R-:W-:Y:S01]  /*0020*/  ELECT P0, URZ, PT ;  /* 0x00000000003f782f */ /* 0x000fe20003800000 */
[----:B------:R-:W-:Y:S01]  /*0030*/  BSSY B0, `(.L_x_0) ;  /* 0x000000f000007945 */ /* 0x000fe20003800000 */
[--C-:B-1----:R-:W-:Y:S02]  /*0040*/  SHF.R.U32.HI R0, RZ, 0x5, R63.reuse ;  /* 0x00000005ff007819 */ /* 0x102fe4000001163f */
[----:B------:R-:W-:-:S03]  /*0050*/  SHF.R.U32.HI R6, RZ, 0x7, R63 ;  /* 0x00000007ff067819 */ /* 0x000fc6000001163f */
[----:B------:R-:W1:Y:S04]  /*0060*/  SHFL.IDX PT, R3, R0, RZ, 0x1f ;  /* 0x00001fff00037589 */ /* 0x000e6800000e0000 */
[----:B------:R2:W3:Y:S01]  /*0070*/  SHFL.IDX PT, R2, R6, RZ, 0x1f ;  /* 0x00001fff06027589 */ /* 0x0004e200000e0000 */
[----:B-1----:R-:W-:-:S13]  /*0080*/  ISETP.NE.OR P0, PT, R3, RZ, !P0 ;  /* 0x000000ff0300720c */ /* 0x002fda0004705670 */
[----:B0-23--:R-:W-:Y:S05]  /*0090*/  @P0 BRA `(.L_x_1) ;  /* 0x0000000000200947 */ /* 0x00dfea0003800000 */
[----:B------:R-:W-:Y:S02]  /*00a0*/  ULDC.64 UR4, c[0x0][0x198] ;  /* 0x0000660000047ab9 */ /* 0x000fe40000000a00 */
[----:B------:R-:W-:Y:S02]  /*00b0*/  UIADD3 UR6, UP0, UR4, 0xf0, URZ ;  /* 0x000000f004067890 */ /* 0x000fe4000ff1e03f */
[----:B------:R-:W-:Y:S02]  /*00c0*/  UIADD3 UR4, UP1, UR4, 0x1f0, URZ ;  /* 0x000001f004047890 */ /* 0x000fe4000ff3e03f */
[----:B------:R-:W-:Y:S02]  /*00d0*/  UIADD3.X UR7, URZ, UR5, URZ, UP0, !UPT ;  /* 0x000000053f077290 */ /* 0x000fe400087fe43f */
[----:B------:R-:W-:-:S07]  /*00e0*/  UIADD3.X UR5, URZ, UR5, URZ, UP1, !UPT ;  /* 0x000000053f057290 */ /* 0x000fce0008ffe43f */
[----:B------:R0:W-:Y:S02]  /*00f0*/  UTMACCTL.PF [UR6] ;  /* 0x00000000060079b9 */ /* 0x0001e40008040000 */
[----:B------:R0:W-:Y:S02]  /*0100*/  UTMACCTL.PF [UR4] ;  /* 0x00000000040079b9 */ /* 0x0001e40008040000 */
[----:B0-----:R-:W-:Y:S01]  /*0110*/  NOP ;  /* 0x0000000000007918 */ /* 0x001fe20000000000 */
.L_x_1:
[----:B------:R-:W-:Y:S05]  /*0120*/  BSYNC B0 ;  /* 0x0000000000007941 */ /* 0x000fea0003800000 */
.L_x_0:
[----:B------:R-:W0:Y:S02]  /*0130*/  SHFL.IDX PT, R5, R0, RZ, 0x1f ;  /* 0x00001fff00057589 */ /* 0x000e2400000e0000 */
[----:B0-----:R-:W-:-:S13]  /*0140*/  ISETP.NE.AND P0, PT, R5, RZ, PT ;  /* 0x000000ff0500720c */ /* 0x001fda0003f05270 */
[----:B------:R-:W-:Y:S05]  /*0150*/  @P0 BRA `(.L_x_2) ;  /* 0x0000000000480947 */ /* 0x000fea0003800000 */
[----:B------:R-:W0:Y:S01]  /*0160*/  S2UR UR8, SR_CgaCtaId ;  /* 0x00000000000879c3 */ /* 0x000e220000008800 */
[----:B------:R-:W-:Y:S01]  /*0170*/  UMOV UR4, 0x400 ;  /* 0x0000040000047882 */ /* 0x000fe20000000000 */
[----:B------:R-:W-:Y:S01]  /*0180*/  UMOV UR5, 0x1 ;  /* 0x0000000100057882 */ /* 0x000fe20000000000 */
[----:B------:R-:W-:Y:S01]  /*0190*/  UMOV UR6, 0x4 ;  /* 0x0000000400067882 */ /* 0x000fe20000000000 */
[----:B------:R-:W-:Y:S01]  /*01a0*/  ELECT P0, URZ, PT ;  /* 0x00000000003f782f */ /* 0x000fe20003800000 */
[----:B------:R-:W-:-:S04]  /*01b0*/  UIADD3 UR6, -UR6, 0x100000, URZ ;  /* 0x0010000006067890 */ /* 0x000fc8000fffe13f */
[----:B------:R-:W-:Y:S02]  /*01c0*/  USHF.L.U32 UR7, UR6, 0xb, URZ ;  /* 0x0000000b06077899 */ /* 0x000fe4000800063f */
[----:B------:R-:W-:Y:S02]  /*01d0*/  USHF.L.U32 UR6, UR6, 0x1, URZ ;  /* 0x0000000106067899 */ /* 0x000fe4000800063f */
[----:B0-----:R-:W-:Y:S02]  /*01e0*/  ULEA UR8, UR8, UR4, 0x18 ;  /* 0x0000000408087291 */ /* 0x001fe4000f8ec03f */
[----:B------:R-:W-:-:S04]  /*01f0*/  UIADD3 UR4, -UR5, 0x100000, URZ ;  /* 0x0010000005047890 */ /* 0x000fc8000fffe13f */
[----:B------:R-:W-:Y:S02]  /*0200*/  USHF.L.U32 UR5, UR4, 0xb, URZ ;  /* 0x0000000b04057899 */ /* 0x000fe4000800063f */
[----:B------:R-:W-:Y:S01]  /*0210*/  USHF.L.U32 UR4, UR4, 0x1, URZ ;  /* 0x0000000104047899 */ /* 0x000fe2000800063f */
[----:B------:R-:W0:Y:S11]  /*0220*/  FENCE.VIEW.ASYNC.S ;  /* 0x00000000000073c6 */ /* 0x000e360000000000 */
[----:B0-----:R0:W1:Y:S01]  /*0230*/  SYNCS.EXCH.64 URZ, [UR8], UR4 ;  /* 0x00000004083f75b2 */ /* 0x0010620008000100 */
[----:B------:R0:W2:Y:S01]  /*0240*/  SYNCS.EXCH.64 URZ, [UR8+0x10], UR6 ;  /* 0x00001006083f75b2 */ /* 0x0000a20008000100 */
[----:B------:R0:W3:Y:S01]  /*0250*/  SYNCS.EXCH.64 URZ, [UR8+0x8], UR4 ;  /* 0x00000804083f75b2 */ /* 0x0000e20008000100 */
[----:B------:R0:W4:Y:S01]  /*0260*/  SYNCS.EXCH.64 URZ, [UR8+0x18], UR6 ;  /* 0x00001806083f75b2 */ /* 0x0001220008000100 */
[----:B------:R-:W-:Y:S01]  /*0270*/  NOP ;  /* 0x0000000000007918 */ /* 0x000fe20000000000 */
.L_x_2:
[----:B------:R-:W-:Y:S01]  /*0280*/  SHF.R.S32.HI R4, RZ, 0x1f, R63 ;  /* 0x0000001fff047819 */ /* 0x000fe2000001143f */
[----:B------:R-:W5:Y:S01]  /*0290*/  SHFL.IDX PT, R0, R0, RZ, 0x1f ;  /* 0x00001fff00007589 */ /* 0x000f6200000e0000 */
[----:B0-----:R-:W0:Y:S01]  /*02a0*/  S2UR UR8, SR_CTAID.X ;  /* 0x00000000000879c3 */ /* 0x001e220000002500 */
[----:B------:R-:W-:Y:S02]  /*02b0*/  ELECT P0, URZ, PT ;  /* 0x00000000003f782f */ /* 0x000fe40003800000 */
[----:B------:R-:W-:Y:S01]  /*02c0*/  LEA.HI R4, R4, R63, RZ, 0x7 ;  /* 0x0000003f04047211 */ /* 0x000fe200078f38ff */
[----:B------:R-:W-:Y:S01]  /*02d0*/  ULDC UR4, c[0x0][0x150] ;  /* 0x0000540000047ab9 */ /* 0x000fe20000000800 */
[----:B------:R-:W-:Y:S01]  /*02e0*/  SHF.R.S32.HI R10, RZ, 0x1f, R5 ;  /* 0x0000001fff0a7819 */ /* 0x000fe20000011405 */
[----:B------:R-:W-:Y:S01]  /*02f0*/  NOP ;  /* 0x0000000000007918 */ /* 0x000fe20000000000 */
[----:B------:R-:W-:Y:S01]  /*0300*/  LOP3.LUT R4, R4, 0xffffff80, RZ, 0xc0, !PT ;  /* 0xffffff8004047812 */ /* 0x000fe200078ec0ff */
[----:B------:R-:W-:Y:S01]  /*0310*/  NOP ;  /* 0x0000000000007918 */ /* 0x000fe20000000000 */
[----:B------:R-:W-:Y:S01]  /*0320*/  LEA.HI R10, R10, R5, RZ, 0x2 ;  /* 0x000000050a0a7211 */ /* 0x000fe200078f10ff */
[----:B------:R-:W1:Y:S01]  /*0330*/  LDC R12, c[0x0][0x144] ;  /* 0x00005100ff0c7b82 */ /* 0x000e620000000800 */
[----:B------:R-:W-:Y:S01]  /*0340*/  IMAD.MOV.U32 R22, RZ, RZ, 0x1 ;  /* 0x00000001ff167424 */ /* 0x000fe200078e00ff */
[----:B------:R-:W-:Y:S01]  /*0350*/  ISETP.NE.AND P3, PT, R2, RZ, PT ;  /* 0x000000ff0200720c */ /* 0x000fe20003f65270 */
[----:B------:R-:W-:Y:S01]  /*0360*/  IMAD.IADD R8, R63, 0x1, -R4 ;  /* 0x000000013f087824 */ /* 0x000fe200078e0a04 */
[----:B------:R-:W-:Y:S01]  /*0370*/  LOP3.LUT R10, R10, 0x3ffffffc, RZ, 0xc0, !PT ;  /* 0x3ffffffc0a0a7812 */ /* 0x000fe200078ec0ff */
[----:B------:R-:W2:Y:S03]  /*0380*/  S2R R4, SR_CTAID.Y ;  /* 0x0000000000047919 */ /* 0x000ea60000002600 */
[----:B------:R-:W-:Y:S01]  /*0390*/  SHF.R.S32.HI R7, RZ, 0x1f, R8 ;  /* 0x0000001fff077819 */ /* 0x000fe20000011408 */
[----:B------:R-:W-:Y:S01]  /*03a0*/  IMAD.IADD R10, R5, 0x1, -R10 ;  /* 0x00000001050a7824 */ /* 0x000fe200078e0a0a */
[----:B------:R-:W3:Y:S02]  /*03b0*/  LDC R14, c[0x0][0x140] ;  /* 0x00005000ff0e7b82 */ /* 0x000ee40000000800 */
[----:B------:R-:W-:-:S02]  /*03c0*/  LEA.HI R7, R7, R8, RZ, 0x3 ;  /* 0x0000000807077211 */ /* 0x000fc400078f18ff */
[----:B-----5:R-:W-:Y:S02]  /*03d0*/  ISETP.NE.OR P0, PT, R0, RZ, !P0 ;  /* 0x000000ff0000720c */ /* 0x020fe40004705670 */
[--C-:B------:R-:W-:Y:S02]  /*03e0*/  SHF.R.S32.HI R0, RZ, 0x3, R7.reuse ;  /* 0x00000003ff007819 */ /* 0x100fe40000011407 */
[----:B0-----:R-:W-:Y:S02]  /*03f0*/  I2FP.F32.U32 R9, UR8 ;  /* 0x0000000800097c45 */ /* 0x001fe40008201000 */
[----:B------:R-:W-:-:S03]  /*0400*/  SHF.R.S32.HI R7, RZ, 0x1f, R7 ;  /* 0x0000001fff077819 */ /* 0x000fc60000011407 */
[----:B------:R-:W-:Y:S01]  /*0410*/  FMUL R11, R9, UR4 ;  /* 0x00000004090b7c20 */ /* 0x000fe20008400000 */
[----:B------:R-:W-:Y:S01]  /*0420*/  LEA.HI R7, R7, R0, RZ, 0x2 ;  /* 0x0000000007077211 */ /* 0x000fe200078f10ff */
[----:B------:R-:W-:Y:S01]  /*0430*/  ULDC UR4, c[0x0][0x154] ;  /* 0x0000550000047ab9 */ /* 0x000fe20000000800 */
[----:B------:R-:W0:Y:S01]  /*0440*/  LDC R9, c[0x0][0x148] ;  /* 0x00005200ff097b82 */ /* 0x000e220000000800 */
[----:B------:R-:W-:Y:S01]  /*0450*/  VOTEU.ALL UP0, P0 ;  /* 0x00000000003f7886 */ /* 0x000fe20000000000 */
[----:B------:R-:W-:Y:S01]  /*0460*/  LOP3.LUT R7, R7, 0xfffffffc, RZ, 0xc0, !PT ;  /* 0xfffffffc07077812 */ /* 0x000fe200078ec0ff */
[----:B------:R-:W5:Y:S01]  /*0470*/  F2I.U32.TRUNC.NTZ R11, R11 ;  /* 0x0000000b000b7305 */ /* 0x000f62000020f000 */
[----:B------:R-:W-:Y:S02]  /*0480*/  VOTEU.ALL UP1, P0 ;  /* 0x00000000003f7886 */ /* 0x000fe40000020000 */
[----:B------:R-:W-:Y:S01]  /*0490*/  @!UP0 UMOV UR6, 0x400 ;  /* 0x0000040000068882 */ /* 0x000fe20000000000 */
[----:B------:R-:W-:Y:S01]  /*04a0*/  IMAD.IADD R7, R0, 0x1, -R7 ;  /* 0x0000000100077824 */ /* 0x000fe200078e0a07 */
[----:B------:R-:W4:Y:S01]  /*04b0*/  @!UP0 S2UR UR7, SR_CgaCtaId ;  /* 0x00000000000789c3 */ /* 0x000f220000008800 */
[----:B------:R-:W-:-:S02]  /*04c0*/  SHF.R.S32.HI R0, RZ, 0x1f, R3 ;  /* 0x0000001fff007819 */ /* 0x000fc40000011403 */
[----:B------:R-:W-:Y:S01]  /*04d0*/  IMAD R10, R10, 0x4, R7 ;  /* 0x000000040a0a7824 */ /* 0x000fe200078e0207 */
[----:B--2---:R-:W-:Y:S02]  /*04e0*/  I2FP.F32.U32 R13, R4 ;  /* 0x00000004000d7245 */ /* 0x004fe40000201000 */
[----:B------:R-:W-:Y:S01]  /*04f0*/  LEA.HI R0, R0, R3, RZ, 0x2 ;  /* 0x0000000300007211 */ /* 0x000fe200078f10ff */
[C---:B------:R-:W-:Y:S01]  /*0500*/  IMAD.SHL.U32 R19, R10.reuse, 0x4, RZ ;  /* 0x000000040a137824 */ /* 0x040fe200078e00ff */
[----:B------:R-:W-:Y:S01]  /*0510*/  LEA.HI R7, R10, R10, RZ, 0x1 ;  /* 0x0000000a0a077211 */ /* 0x000fe200078f08ff */
[----:B------:R-:W-:Y:S01]  /*0520*/  FMUL R13, R13, UR4 ;  /* 0x000000040d0d7c20 */ /* 0x000fe20008400000 */
[----:B-----5:R-:W-:Y:S01]  /*0530*/  IMAD.MOV R15, RZ, RZ, -R11 ;  /* 0x000000ffff0f7224 */ /* 0x020fe200078e0a0b */
[----:B------:R-:W-:Y:S01]  /*0540*/  LOP3.LUT R0, R0, 0xfffffffc, RZ, 0xc0, !PT ;  /* 0xfffffffc00007812 */ /* 0x000fe200078ec0ff */
[----:B------:R-:W-:Y:S01]  /*0550*/  UMOV UR4, 0x20 ;  /* 0x0000002000047882 */ /* 0x000fe20000000000 */
[----:B------:R-:W-:Y:S01]  /*0560*/  LOP3.LUT R11, R7, 0xfffffffe, RZ, 0xc0, !PT ;  /* 0xfffffffe070b7812 */ /* 0x000fe200078ec0ff */
[----:B-1----:R-:W-:Y:S01]  /*0570*/  IMAD R7, R12, R15, UR8 ;  /* 0x000000080c077e24 */ /* 0x002fe2000f8e020f */
[----:B------:R-:W1:Y:S01]  /*0580*/  F2I.U32.TRUNC.NTZ R13, R13 ;  /* 0x0000000d000d7305 */ /* 0x000e62000020f000 */
[----:B------:R-:W-:Y:S01]  /*0590*/  IMAD.IADD R3, R3, 0x1, -R0 ;  /* 0x0000000103037824 */ /* 0x000fe200078e0a00 */
[C---:B------:R-:W-:Y:S01]  /*05a0*/  LOP3.LUT R19, R10.reuse, 0xc, R19, 0x78, !PT ;  /* 0x0000000c0a137812 */ /* 0x040fe200078e7813 */
[----:B------:R-:W-:Y:S01]  /*05b0*/  IMAD.IADD R12, R10, 0x1, -R11 ;  /* 0x000000010a0c7824 */ /* 0x000fe200078e0a0b */
[----:B------:R-:W-:-:S04]  /*05c0*/  @!UP0 UIADD3 UR4, -UR4, 0x100000, URZ ;  /* 0x0010000004048890 */ /* 0x000fc8000fffe13f */
[----:B------:R-:W-:Y:S02]  /*05d0*/  @!UP0 USHF.L.U32 UR5, UR4, 0xb, URZ ;  /* 0x0000000b04058899 */ /* 0x000fe4000800063f */
[----:B------:R-:W-:Y:S01]  /*05e0*/  @!UP0 USHF.L.U32 UR4, UR4, 0x1, URZ ;  /* 0x0000000104048899 */ /* 0x000fe2000800063f */
[----:B---3--:R-:W-:Y:S02]  /*05f0*/  ISETP.EQ.U32.AND P2, PT, R14, 0x1, PT ;  /* 0x000000010e00780c */ /* 0x008fe40003f42070 */
[C---:B------:R-:W-:Y:S02]  /*0600*/  ISETP.NE.AND P1, PT, R3.reuse, 0x3, PT ;  /* 0x000000030300780c */ /* 0x040fe40003f25270 */
[----:B------:R-:W-:Y:S01]  /*0610*/  ISETP.NE.AND P4, PT, R12, R7, PT ;  /* 0x000000070c00720c */ /* 0x000fe20003f85270 */
[----:B----4-:R-:W-:Y:S01]  /*0620*/  @!UP0 ULEA UR6, UR7, UR6, 0x18 ;  /* 0x0000000607068291 */ /* 0x010fe2000f8ec03f */
[----:B------:R-:W-:Y:S01]  /*0630*/  ISETP.EQ.OR P1, PT, R3, RZ, !P1 ;  /* 0x000000ff0300720c */ /* 0x000fe20004f22670 */
[----:B------:R-:W-:Y:S01]  /*0640*/  VOTEU.ALL UP0, P0 ;  /* 0x00000000003f7886 */ /* 0x000fe20000000000 */
[----:B------:R-:W-:Y:S01]  /*0650*/  LOP3.LUT P0, RZ, R8, 0x7, RZ, 0xc0, !PT ;  /* 0x0000000708ff7812 */ /* 0x000fe2000780c0ff */
[C---:B------:R-:W-:Y:S01]  /*0660*/  VIADD R8, R2.reuse, 0xffffffff ;  /* 0xffffffff02087836 */ /* 0x040fe20000000000 */
[----:B------:R-:W-:Y:S01]  /*0670*/  ISETP.EQ.AND P1, PT, R2, RZ, P1 ;  /* 0x000000ff0200720c */ /* 0x000fe20000f22270 */
[----:B-1----:R-:W-:Y:S01]  /*0680*/  IMAD.MOV R23, RZ, RZ, -R13 ;  /* 0x000000ffff177224 */ /* 0x002fe200078e0a0d */
[----:B------:R-:W-:-:S02]  /*0690*/  ISETP.LT.U32.AND P0, PT, R19, 0x2, !P0 ;  /* 0x000000021300780c */ /* 0x000fc40004701070 */
[----:B------:R-:W-:Y:S01]  /*06a0*/  ISETP.GE.U32.AND P6, PT, R8, 0x2, PT ;  /* 0x000000020800780c */ /* 0x000fe20003fc6070 */
[----:B0-----:R-:W-:Y:S01]  /*06b0*/  IMAD R11, R9, R23, R4 ;  /* 0x00000017090b7224 */ /* 0x001fe200078e0204 */
[----:B------:R-:W-:Y:S01]  /*06c0*/  SEL R18, RZ, 0x1, !P1 ;  /* 0x00000001ff127807 */ /* 0x000fe20004800000 */
[----:B------:R-:W0:Y:S02]  /*06d0*/  FENCE.VIEW.ASYNC.S ;  /* 0x00000000000073c6 */ /* 0x000e240000000000 */
[----:B0-----:R0:W1:Y:S01]  /*06e0*/  @!UP0 SYNCS.EXCH.64 URZ, [UR6+0x30], UR4 ;  /* 0x00003004063f85b2 */ /* 0x0010620008000100 */
[----:B------:R-:W-:Y:S02]  /*06f0*/  @P4 LEA.HI R0, R19, R19, RZ, 0x1 ;  /* 0x0000001313004211 */ /* 0x000fe400078f08ff */
[----:B------:R-:W-:Y:S02]  /*0700*/  SEL R18, R18, 0x2, P6 ;  /* 0x0000000212127807 */ /* 0x000fe40003000000 */
[----:B------:R-:W-:-:S04]  /*0710*/  @P4 SHF.R.S32.HI R0, RZ, 0x1, R0 ;  /* 0x00000001ff004819 */ /* 0x000fc80000011400 */
[----:B------:R-:W-:Y:S02]  /*0720*/  @P4 ISETP.NE.AND P5, PT, R0, R11, PT ;  /* 0x0000000b0000420c */ /* 0x000fe40003fa5270 */
[----:B------:R-:W-:Y:S02]  /*0730*/  SEL R11, RZ, 0x1, !P0 ;  /* 0x00000001ff0b7807 */ /* 0x000fe40004000000 */
[----:B------:R-:W-:Y:S02]  /*0740*/  @P4 SEL R22, RZ, 0x1, P5 ;  /* 0x00000001ff164807 */ /* 0x000fe40002800000 */
[----:B------:R-:W-:Y:S01]  /*0750*/  LOP3.LUT R0, R63, 0x7f, RZ, 0xc0, !PT ;  /* 0x0000007f3f007812 */ /* 0x000fe200078ec0ff */
[----:B------:R0:W2:Y:S01]  /*0760*/  @!UP1 SYNCS.EXCH.64 URZ, [UR6+0x38], UR4 ;  /* 0x00003804063f95b2 */ /* 0x0000a20008000100 */
[----:B------:R-:W-:Y:S01]  /*0770*/  LOP3.LUT R22, R22, R11, RZ, 0xc0, !PT ;  /* 0x0000000b16167212 */ /* 0x000fe200078ec0ff */
[----:B------:R-:W-:Y:S01]  /*0780*/  NOP ;  /* 0x0000000000007918 */ /* 0x000fe20000000000 */
[----:B------:R-:W-:Y:S05]  /*0790*/  @!P2 BRA `(.L_x_3) ;  /* 0x000000000008a947 */ /* 0x000fea0003800000 */
[----:B-12---:R-:W-:Y:S01]  /*07a0*/  UCGABAR_ARV ;  /* 0x00000000000079c7 */ /* 0x006fe20008000000 */
[----:B------:R-:W-:Y:S05]  /*07b0*/  BRA `(.L_x_4) ;  /* 0x0000000000047947 */ /* 0x000fea0003800000 */
.L_x_3:
[----:B-12---:R-:W-:Y:S01]  /*07c0*/  NOP ;  /* 0x0000000000007918 */ /* 0x006fe20000000000 */
.L_x_4:
[----:B------:R-:W1:Y:S01]  /*07d0*/  LDC R2, c[0x0][0x65c] ;  /* 0x00019700ff027b82 */ /* 0x000e620000000800 */
[----:B------:R-:W-:Y:S02]  /*07e0*/  IMAD.U32 R10, RZ, RZ, UR8 ;  /* 0x00000008ff0a7e24 */ /* 0x000fe4000f8e00ff */
[----:B------:R-:W-:Y:S01]  /*07f0*/  IMAD.MOV.U32 R11, RZ, RZ, RZ ;  /* 0x000000ffff0b7224 */ /* 0x000fe200078e00ff */
[----:B-1----:R-:W-:-:S04]  /*0800*/  ISETP.NE.AND P1, PT, R2, 0x1, PT ;  /* 0x000000010200780c */ /* 0x002fc80003f25270 */
[----:B------:R-:W-:-:S09]  /*0810*/  P2R R5, PR, RZ, 0x2 ;  /* 0x00000002ff057803 */ /* 0x000fd20000000000 */
[----:B------:R-:W1:Y:S01]  /*0820*/  @P1 LDC R17, c[0x0][0x10] ;  /* 0x00000400ff111b82 */ /* 0x000e620000000800 */
[----:B------:R-:W-:Y:S02]  /*0830*/  @P1 IMAD.MOV.U32 R5, RZ, RZ, RZ ;  /* 0x000000ffff051224 */ /* 0x000fe400078e00ff */
[----:B------:R-:W-:-:S05]  /*0840*/  @P1 IMAD.MOV.U32 R15, RZ, RZ, RZ ;  /* 0x000000ffff0f1224 */ /* 0x000fca00078e00ff */
[----:B------:R-:W2:Y:S01]  /*0850*/  @!P1 LDC R13, c[0x0][0xc] ;  /* 0x00000300ff0d9b82 */ /* 0x000ea20000000800 */
[----:B0-----:R-:W-:Y:S01]  /*0860*/  ULDC UR4, c[0x0][0xc] ;  /* 0x0000030000047ab9 */ /* 0x001fe20000000800 */
[----:B------:R-:W-:Y:S01]  /*0870*/  ULDC UR5, c[0x0][0x10] ;  /* 0x0000040000057ab9 */ /* 0x000fe20000000800 */
[----:B------:R-:W-:Y:S01]  /*0880*/  ULDC UR6, c[0x0][0x14] ;  /* 0x0000050000067ab9 */ /* 0x000fe20000000800 */
[----:B------:R-:W-:-:S04]  /*0890*/  UIMAD.WIDE.U32 UR4, UR4, UR5, URZ ;  /* 0x00000005040472a5 */ /* 0x000fc8000f8e003f */
[----:B------:R-:W-:Y:S02]  /*08a0*/  UIMAD.WIDE.U32 UR38, UR4, UR6, URZ ;  /* 0x00000006042672a5 */ /* 0x000fe4000f8e003f */
[----:B------:R-:W-:-:S04]  /*08b0*/  UIMAD UR37, UR5, UR6, URZ ;  /* 0x00000006052572a4 */ /* 0x000fc8000f8e023f */
[----:B------:R-:W-:Y:S01]  /*08c0*/  UIADD3 UR37, UR39, UR37, URZ ;  /* 0x0000002527257290 */ /* 0x000fe2000fffe03f */
[----:B-1----:R-:W-:-:S04]  /*08d0*/  @P1 IMAD.WIDE.U32 R16, R17, UR8, R4 ;  /* 0x0000000811101c25 */ /* 0x002fc8000f8e0004 */
[----:B------:R-:W-:Y:S02]  /*08e0*/  @P1 IMAD.IADD R17, R17, 0x1, R15 ;  /* 0x0000000111111824 */ /* 0x000fe400078e020f */
[----:B--2---:R-:W-:-:S04]  /*08f0*/  @!P1 IMAD.WIDE.U32 R10, R4, R13, R10 ;  /* 0x0000000d040a9225 */ /* 0x004fc800078e000a */
[----:B------:R-:W-:Y:S02]  /*0900*/  @!P1 IMAD.MOV.U32 R16, RZ, RZ, R10 ;  /* 0x000000ffff109224 */ /* 0x000fe400078e000a */
[----:B------:R-:W-:Y:S01]  /*0910*/  @!P1 IMAD.MOV.U32 R17, RZ, RZ, R11 ;  /* 0x000000ffff119224 */ /* 0x000fe200078e000b */
[----:B------:R-:W-:Y:S06]  /*0920*/  @!P2 BRA `(.L_x_5) ;  /* 0x00000000000ca947 */ /* 0x000fec0003800000 */
[----:B------:R-:W-:Y:S01]  /*0930*/  UCGABAR_WAIT ;  /* 0x0000000000007dc7 */ /* 0x000fe20008000000 */
[----:B------:R-:W-:Y:S01]  /*0940*/  CCTL.IVALL ;  /* 0x00000000ff00798f */ /* 0x000fe20002000000 */
[----:B------:R-:W-:Y:S05]  /*0950*/  BRA `(.L_x_6) ;  /* 0x0000000000047947 */ /* 0x000fea0003800000 */
.L_x_5:
[----:B------:R-:W-:Y:S06]  /*0960*/  BAR.SYNC.DEFER_BLOCKING 0x0 ;  /* 0x0000000000007b1d */ /* 0x000fec0000010000 */
.L_x_6:
[----:B------:R-:W-:Y:S05]  /*0970*/  @!P3 BRA `(.L_x_7) ;  /* 0x000000480090b947 */ /* 0x000fea0003800000 */
[----:B------:R-:W-:-:S13]  /*0980*/  ISETP.GT.U32.AND P0, PT, R8, 0x1, PT ;  /* 0x000000010800780c */ /* 0x000fda0003f04070 */
[----:B------:R-:W-:Y:S05]  /*0990*/  @P0 EXIT ;  /* 0x000000000000094d */ /* 0x000fea0003800000 */
[----:B------:R-:W-:Y:S01]  /*09a0*/  ULDC.64 UR4, c[0x0][0x650] ;  /* 0x0001940000047ab9 */ /* 0x000fe20000000a00 */
[----:B------:R-:W-:Y:S01]  /*09b0*/  PRMT R3, RZ, 0x7610, R3 ;  /* 0x00007610ff037816 */ /* 0x000fe20000000003 */
[----:B------:R-:W-:Y:S01]  /*09c0*/  IMAD.MOV.U32 R71, RZ, RZ, -0x1 ;  /* 0xffffffffff477424 */ /* 0x000fe200078e00ff */
[----:B------:R-:W-:Y:S01]  /*09d0*/  ISETP.GE.U32.AND P0, PT, R16, UR4, PT ;  /* 0x0000000410007c0c */ /* 0x000fe2000bf06070 */
[----:B------:R-:W-:Y:S02]  /*09e0*/  IMAD.MOV.U32 R70, RZ, RZ, -0x1 ;  /* 0xffffffffff467424 */ /* 0x000fe400078e00ff */
[----:B------:R-:W-:Y:S01]  /*09f0*/  IMAD.MOV.U32 R69, RZ, RZ, -0x1 ;  /* 0xffffffffff457424 */ /* 0x000fe200078e00ff */
[----:B------:R-:W-:-:S13]  /*0a00*/  ISETP.GE.U32.AND.EX P0, PT, R17, UR5, PT, P0 ;  /* 0x0000000511007c0c */ /* 0x000fda000bf06100 */
[----:B------:R-:W-:Y:S05]  /*0a10*/  @P0 BRA `(.L_x_8) ;  /* 0x0000000400280947 */ /* 0x000fea0003800000 */
[----:B------:R-:W0:Y:S01]  /*0a20*/  LDC.64 R24, c[0x0][0x628] ;  /* 0x00018a00ff187b82 */ /* 0x000e220000000a00 */
[----:B------:R-:W-:Y:S02]  /*0a30*/  IMAD.MOV.U32 R10, RZ, RZ, R16 ;  /* 0x000000ffff0a7224 */ /* 0x000fe400078e0010 */
[----:B------:R-:W-:-:S05]  /*0a40*/  IMAD.MOV.U32 R11, RZ, RZ, R17 ;  /* 0x000000ffff0b7224 */ /* 0x000fca00078e0011 */
[----:B------:R-:W1:Y:S08]  /*0a50*/  LDC R8, c[0x0][0x630] ;  /* 0x00018c00ff087b82 */ /* 0x000e700000000800 */
[----:B------:R-:W2:Y:S01]  /*0a60*/  LDC.64 R26, c[0x0][0x620] ;  /* 0x00018800ff1a7b82 */ /* 0x000ea20000000a00 */
[----:B0-----:R-:W-:-:S04]  /*0a70*/  ISETP.NE.U32.AND P0, PT, R24, RZ, PT ;  /* 0x000000ff1800720c */ /* 0x001fc80003f05070 */
[----:B------:R-:W-:-:S13]  /*0a80*/  ISETP.NE.AND.EX P0, PT, R25, RZ, PT, P0 ;  /* 0x000000ff1900720c */ /* 0x000fda0003f05300 */
[----:B-12---:R-:W-:Y:S05]  /*0a90*/  @!P0 BRA `(.L_x_9) ;  /* 0x0000000000288947 */ /* 0x006fea0003800000 */
[----:B------:R-:W0:Y:S02]  /*0aa0*/  LDC R3, c[0x0][0x634] ;  /* 0x00018d00ff037b82 */ /* 0x000e240000000800 */
[----:B0-----:R-:W-:-:S05]  /*0ab0*/  IADD3 R3, P0, R16, R3, RZ ;  /* 0x0000000310037210 */ /* 0x001fca0007f1e0ff */
[----:B------:R-:W-:-:S04]  /*0ac0*/  IMAD.X R21, RZ, RZ, R17, P0 ;  /* 0x000000ffff157224 */ /* 0x000fc800000e0611 */
[----:B------:R-:W-:-:S04]  /*0ad0*/  IMAD.WIDE.U32 R10, R21, R24, RZ ;  /* 0x00000018150a7225 */ /* 0x000fc800078e00ff */
[----:B------:R-:W-:-:S04]  /*0ae0*/  IMAD.WIDE.U32 R12, P0, R3, R25, R10 ;  /* 0x00000019030c7225 */ /* 0x000fc8000780000a */
[----:B------:R-:W-:-:S04]  /*0af0*/  IMAD.WIDE.U32 R10, R3, R24, RZ ;  /* 0x00000018030a7225 */ /* 0x000fc800078e00ff */
[----:B------:R-:W-:Y:S01]  /*0b00*/  IMAD.X R15, RZ, RZ, RZ, P0 ;  /* 0x000000ffff0f7224 */ /* 0x000fe200000e06ff */
[----:B------:R-:W-:Y:S01]  /*0b10*/  IADD3 RZ, P0, R11, R12, RZ ;  /* 0x0000000c0bff7210 */ /* 0x000fe20007f1e0ff */
[----:B------:R-:W-:-:S04]  /*0b20*/  IMAD.MOV.U32 R14, RZ, RZ, R13 ;  /* 0x000000ffff0e7224 */ /* 0x000fc800078e000d */
[----:B------:R-:W-:-:S08]  /*0b30*/  IMAD.WIDE.U32.X R10, R21, R25, R14, P0 ;  /* 0x00000019150a7225 */ /* 0x000fd000000e040e */
.L_x_9:
[----:B------:R-:W0:Y:S01]  /*0b40*/  LDC.64 R30, c[0x0][0x640] ;  /* 0x00019000ff1e7b82 */ /* 0x000e220000000a00 */
[-CC-:B------:R-:W-:Y:S02]  /*0b50*/  SHF.R.U64 R69, R10, R8.reuse, R11.reuse ;  /* 0x000000080a457219 */ /* 0x180fe4000000120b */
[----:B------:R-:W-:Y:S02]  /*0b60*/  SHF.R.U32.HI R3, RZ, R8, R11 ;  /* 0x00000008ff037219 */ /* 0x000fe4000001160b */
[----:B------:R-:W-:-:S03]  /*0b70*/  IADD3 R5, P0, RZ, -R69, RZ ;  /* 0x80000045ff057210 */ /* 0x000fc60007f1e0ff */
[----:B------:R-:W1:Y:S02]  /*0b80*/  LDC R12, c[0x0][0x618] ;  /* 0x00018600ff0c7b82 */ /* 0x000e640000000800 */
[----:B------:R-:W-:Y:S02]  /*0b90*/  IMAD.X R3, RZ, RZ, ~R3, P0 ;  /* 0x000000ffff037224 */ /* 0x000fe400000e0e03 */
[----:B------:R-:W-:-:S04]  /*0ba0*/  IMAD.WIDE.U32 R10, R5, R26, R16 ;  /* 0x0000001a050a7225 */ /* 0x000fc800078e0010 */
[----:B------:R-:W2:Y:S01]  /*0bb0*/  LDC R20, c[0x0][0x608] ;  /* 0x00018200ff147b82 */ /* 0x000ea20000000800 */
[----:B------:R-:W-:Y:S02]  /*0bc0*/  IMAD R8, R3, R26, RZ ;  /* 0x0000001a03087224 */ /* 0x000fe400078e02ff */
[----:B------:R-:W-:Y:S02]  /*0bd0*/  IMAD.MOV.U32 R3, RZ, RZ, -0x1 ;  /* 0xffffffffff037424 */ /* 0x000fe400078e00ff */
[----:B------:R-:W-:Y:S02]  /*0be0*/  IMAD R5, R5, R27, R8 ;  /* 0x0000001b05057224 */ /* 0x000fe400078e0208 */
[----:B------:R-:W-:Y:S01]  /*0bf0*/  IMAD R26, R9, R23, R4 ;  /* 0x00000017091a7224 */ /* 0x000fe200078e0204 */
[----:B------:R-:W3:Y:S01]  /*0c00*/  LDC R28, c[0x0][0x658] ;  /* 0x00019600ff1c7b82 */ /* 0x000ee20000000800 */
[----:B------:R-:W-:Y:S01]  /*0c10*/  IMAD.IADD R5, R11, 0x1, R5 ;  /* 0x000000010b057824 */ /* 0x000fe200078e0205 */
[----:B0-----:R-:W-:Y:S01]  /*0c20*/  ISETP.NE.U32.AND P0, PT, R30, RZ, PT ;  /* 0x000000ff1e00720c */ /* 0x001fe20003f05070 */
[----:B------:R-:W-:-:S03]  /*0c30*/  IMAD.MOV.U32 R23, RZ, RZ, 0x1 ;  /* 0x00000001ff177424 */ /* 0x000fc600078e00ff */
[----:B------:R-:W-:Y:S02]  /*0c40*/  ISETP.NE.AND.EX P0, PT, R31, RZ, PT, P0 ;  /* 0x000000ff1f00720c */ /* 0x000fe40003f05300 */
[----:B------:R-:W0:Y:S01]  /*0c50*/  LDC R24, c[0x0][0x600] ;  /* 0x00018000ff187b82 */ /* 0x000e220000000800 */
[-CC-:B-1----:R-:W-:Y:S02]  /*0c60*/  SHF.R.U64 R14, R10, R12.reuse, R5.reuse ;  /* 0x0000000c0a0e7219 */ /* 0x182fe40000001205 */
[----:B------:R-:W-:-:S05]  /*0c70*/  SHF.R.U32.HI R5, RZ, R12, R5 ;  /* 0x0000000cff057219 */ /* 0x000fca0000011605 */
[----:B------:R-:W1:Y:S01]  /*0c80*/  LDC R15, c[0x0][0x648] ;  /* 0x00019200ff0f7b82 */ /* 0x000e620000000800 */
[-CC-:B--2---:R-:W-:Y:S02]  /*0c90*/  SHF.R.U64 R27, R14, R20.reuse, R5.reuse ;  /* 0x000000140e1b7219 */ /* 0x184fe40000001205 */
[----:B------:R-:W-:-:S05]  /*0ca0*/  SHF.R.U32.HI R5, RZ, R20, R5 ;  /* 0x00000014ff057219 */ /* 0x000fca0000011605 */
[----:B------:R-:W2:Y:S01]  /*0cb0*/  LDC R21, c[0x0][0x638] ;  /* 0x00018e00ff157b82 */ /* 0x000ea20000000800 */
[-CC-:B---3--:R-:W-:Y:S02]  /*0cc0*/  SHF.R.U64 R20, R27, R28.reuse, R5.reuse ;  /* 0x0000001c1b147219 */ /* 0x188fe40000001205 */
[-C--:B------:R-:W-:Y:S02]  /*0cd0*/  SHF.L.U32 R3, R3, R28.reuse, RZ ;  /* 0x0000001c03037219 */ /* 0x080fe400000006ff */
[----:B------:R-:W-:Y:S01]  /*0ce0*/  SHF.R.U32.HI R5, RZ, R28, R5 ;  /* 0x0000001cff057219 */ /* 0x000fe20000011605 */
[----:B------:R-:W-:Y:S01]  /*0cf0*/  IMAD.MOV.U32 R4, RZ, RZ, R20 ;  /* 0x000000ffff047224 */ /* 0x000fe200078e0014 */
[----:B------:R-:W-:Y:S01]  /*0d00*/  LOP3.LUT R12, RZ, R3, RZ, 0x33, !PT ;  /* 0x00000003ff0c7212 */ /* 0x000fe200078e33ff */
[----:B------:R-:W3:Y:S01]  /*0d10*/  LDC R25, c[0x0][0x610] ;  /* 0x00018400ff197b82 */ /* 0x000ee20000000800 */
[----:B------:R-:W-:Y:S05]  /*0d20*/  @!P0 BRA `(.L_x_10) ;  /* 0x0000000000288947 */ /* 0x000fea0003800000 */
[----:B------:R-:W4:Y:S02]  /*0d30*/  LDC R3, c[0x0][0x64c] ;  /* 0x00019300ff037b82 */ /* 0x000f240000000800 */
[----:B----4-:R-:W-:-:S05]  /*0d40*/  IADD3 R3, P0, R20, R3, RZ ;  /* 0x0000000314037210 */ /* 0x010fca0007f1e0ff */
        /* <DEDUP_REMOVED lines=8> */
.L_x_10:
[----:B-1----:R-:W-:Y:S01]  /*0dd0*/  SHF.R.U64 R4, R4, R15, R5 ;  /* 0x0000000f04047219 */ /* 0x002fe20000001205 */
[----:B0-----:R-:W-:Y:S01]  /*0de0*/  VIADD R5, R24, 0xffffffff ;  /* 0xffffffff18057836 */ /* 0x001fe20000000000 */
[----:B------:R-:W-:Y:S02]  /*0df0*/  SHF.L.U32 R3, R23, R28, RZ ;  /* 0x0000001c17037219 */ /* 0x000fe400000006ff */
[----:B------:R-:W-:Y:S01]  /*0e00*/  LOP3.LUT R12, R27, R12, RZ, 0xc0, !PT ;  /* 0x0000000c1b0c7212 */ /* 0x000fe200078ec0ff */
[----:B------:R-:W-:Y:S01]  /*0e10*/  IMAD.MOV R8, RZ, RZ, -R4 ;  /* 0x000000ffff087224 */ /* 0x000fe200078e0a04 */
[----:B------:R-:W-:-:S03]  /*0e20*/  SEL R7, R7, R26, !P1 ;  /* 0x0000001a07077207 */ /* 0x000fc60004800000 */
[----:B------:R-:W-:Y:S01]  /*0e30*/  IMAD R12, R3, R4, R12 ;  /* 0x00000004030c7224 */ /* 0x000fe200078e020c */
[----:B------:R-:W-:Y:S01]  /*0e40*/  LOP3.LUT R4, R14, R5, RZ, 0xc0, !PT ;  /* 0x000000050e047212 */ /* 0x000fe200078ec0ff */
[----:B--2---:R-:W-:Y:S02]  /*0e50*/  IMAD R3, R8, R21, R20 ;  /* 0x0000001508037224 */ /* 0x004fe400078e0214 */
[----:B---3--:R-:W-:Y:S02]  /*0e60*/  IMAD R7, R12, R25, R7 ;  /* 0x000000190c077224 */ /* 0x008fe400078e0207 */
[----:B------:R-:W-:Y:S02]  /*0e70*/  IMAD.MOV.U32 R5, RZ, RZ, 0x1 ;  /* 0x00000001ff057424 */ /* 0x000fe400078e00ff */
[----:B------:R-:W-:-:S03]  /*0e80*/  IMAD R4, R3, R24, R4 ;  /* 0x0000001803047224 */ /* 0x000fc600078e0204 */
[----:B------:R-:W-:Y:S02]  /*0e90*/  PRMT R3, R5, 0x7610, R3 ;  /* 0x0000761005037816 */ /* 0x000fe40000000003 */
[----:B------:R-:W-:Y:S02]  /*0ea0*/  SEL R70, R4, R7, !P1 ;  /* 0x0000000704467207 */ /* 0x000fe40004800000 */
[----:B------:R-:W-:-:S07]  /*0eb0*/  SEL R71, R7, R4, !P1 ;  /* 0x0000000407477207 */ /* 0x000fce0004800000 */
.L_x_8:
[----:B------:R-:W-:-:S08]  /*0ec0*/  NOP ;  /* 0x0000000000007918 */ /* 0x000fd00000000000 */
[----:B------:R-:W0:Y:S02]  /*0ed0*/  USETMAXREG.TRY_ALLOC.CTAPOOL UP0, 0xe8 ;  /* 0x000000e8000079c8 */ /* 0x000e240008000600 */
[----:B0-----:R-:W-:-:S13]  /*0ee0*/  PLOP3.LUT P0, PT, PT, PT, UP0, 0x80, 0x0 ;  /* 0x000000000000781c */ /* 0x001fda0003f0f008 */
[----:B------:R-:W-:Y:S05]  /*0ef0*/  @!P0 BRA `(.L_x_8) ;  /* 0xfffffffc00f08947 */ /* 0x000fea000383ffff */
[----:B------:R-:W-:Y:S01]  /*0f00*/  ULDC.64 UR4, c[0x0][0x598] ;  /* 0x0001660000047ab9 */ /* 0x000fe20000000a00 */
[----:B------:R-:W-:Y:S01]  /*0f10*/  ULDC.64 UR40, c[0x0][0x208] ;  /* 0x0000820000287ab9 */ /* 0x000fe20000000a00 */
[----:B------:R-:W-:-:S04]  /*0f20*/  ISETP.NE.U32.AND P0, PT, RZ, UR4, PT ;  /* 0x00000004ff007c0c */ /* 0x000fc8000bf05070 */
[----:B------:R-:W-:-:S13]  /*0f30*/  ISETP.NE.AND.EX P0, PT, RZ, UR5, PT, P0 ;  /* 0x00000005ff007c0c */ /* 0x000fda000bf05300 */
[----:B------:R-:W-:Y:S05]  /*0f40*/  @!P0 BRA `(.L_x_11) ;  /* 0x00000000001c8947 */ /* 0x000fea0003800000 */
[----:B------:R-:W0:Y:S02]  /*0f50*/  LDC.64 R4, c[0x0][0x598] ;  /* 0x00016600ff047b82 */ /* 0x000e240000000a00 */
[----:B0-----:R-:W2:Y:S02]  /*0f60*/  LDG.E.64 R4, desc[UR40][R4.64] ;  /* 0x0000002804047981 */ /* 0x001ea4000c1e1b00 */
[----:B--2---:R-:W-:-:S04]  /*0f70*/  ISETP.NE.U32.AND P0, PT, R4, RZ, PT ;  /* 0x000000ff0400720c */ /* 0x004fc80003f05070 */
[----:B------:R-:W-:-:S13]  /*0f80*/  ISETP.NE.AND.EX P0, PT, R5, RZ, PT, P0 ;  /* 0x000000ff0500720c */ /* 0x000fda0003f05300 */
[----:B------:R-:W-:Y:S05]  /*0f90*/  @!P0 BRA `(.L_x_11) ;  /* 0x0000000000088947 */ /* 0x000fea0003800000 */
[----:B------:R0:W5:Y:S01]  /*0fa0*/  LD.E R23, desc[UR40][R4.64] ;  /* 0x0000002804177980 */ /* 0x000162000c101900 */
[----:B------:R-:W-:Y:S05]  /*0fb0*/  BRA `(.L_x_12) ;  /* 0x0000000000247947 */ /* 0x000fea0003800000 */
.L_x_11:
[----:B------:R-:W-:Y:S02]  /*0fc0*/  ULDC.64 UR4, c[0x0][0x588] ;  /* 0x0001620000047ab9 */ /* 0x000fe40000000a00 */
[----:B------:R-:W-:-:S04]  /*0fd0*/  ISETP.NE.U32.AND P0, PT, RZ, UR4, PT ;  /* 0x00000004ff007c0c */ /* 0x000fc8000bf05070 */
[----:B------:R-:W-:-:S13]  /*0fe0*/  ISETP.NE.AND.EX P0, PT, RZ, UR5, PT, P0 ;  /* 0x00000005ff007c0c */ /* 0x000fda000bf05300 */
[----:B------:R-:W-:Y:S05]  /*0ff0*/  @!P0 BRA `(.L_x_13) ;  /* 0x00000000000c8947 */ /* 0x000fea0003800000 */
[----:B------:R-:W0:Y:S02]  /*1000*/  LDC.64 R4, c[0x0][0x588] ;  /* 0x00016200ff047b82 */ /* 0x000e240000000a00 */
[----:B0-----:R1:W5:Y:S01]  /*1010*/  LDG.E R23, desc[UR40][R4.64] ;  /* 0x0000002804177981 */ /* 0x001362000c1e1900 */
[----:B------:R-:W-:Y:S05]  /*1020*/  BRA `(.L_x_12) ;  /* 0x0000000000087947 */ /* 0x000fea0003800000 */
.L_x_13:
[----:B------:R-:W-:Y:S02]  /*1030*/  ULDC UR4, c[0x0][0x580] ;  /* 0x0001600000047ab9 */ /* 0x000fe40000000800 */
[----:B------:R-:W-:-:S07]  /*1040*/  IMAD.U32 R23, RZ, RZ, UR4 ;  /* 0x00000004ff177e24 */ /* 0x000fce000f8e00ff */
.L_x_12:
[----:B------:R-:W-:Y:S02]  /*1050*/  ULDC.64 UR4, c[0x0][0x5a0] ;  /* 0x0001680000047ab9 */ /* 0x000fe40000000a00 */
[----:B------:R-:W-:-:S04]  /*1060*/  ISETP.NE.U32.AND P0, PT, RZ, UR4, PT ;  /* 0x00000004ff007c0c */ /* 0x000fc8000bf05070 */
[----:B------:R-:W-:-:S13]  /*1070*/  ISETP.NE.AND.EX P0, PT, RZ, UR5, PT, P0 ;  /* 0x00000005ff007c0c */ /* 0x000fda000bf05300 */
[----:B------:R-:W-:Y:S05]  /*1080*/  @!P0 BRA `(.L_x_14) ;  /* 0x00000000001c8947 */ /* 0x000fea0003800000 */
[----:B01----:R-:W0:Y:S02]  /*1090*/  LDC.64 R4, c[0x0][0x5a0] ;  /* 0x00016800ff047b82 */ /* 0x003e240000000a00 */
[----:B0-----:R-:W2:Y:S02]  /*10a0*/  LDG.E.64 R4, desc[UR40][R4.64] ;  /* 0x0000002804047981 */ /* 0x001ea4000c1e1b00 */
[----:B--2---:R-:W-:-:S04]  /*10b0*/  ISETP.NE.U32.AND P0, PT, R4, RZ, PT ;  /* 0x000000ff0400720c */ /* 0x004fc80003f05070 */
[----:B------:R-:W-:-:S13]  /*10c0*/  ISETP.NE.AND.EX P0, PT, R5, RZ, PT, P0 ;  /* 0x000000ff0500720c */ /* 0x000fda0003f05300 */
[----:B------:R-:W-:Y:S05]  /*10d0*/  @!P0 BRA `(.L_x_14) ;  /* 0x0000000000088947 */ /* 0x000fea0003800000 */
[----:B------:R0:W5:Y:S01]  /*10e0*/  LD.E R58, desc[UR40][R4.64] ;  /* 0x00000028043a7980 */ /* 0x000162000c101900 */
[----:B------:R-:W-:Y:S05]  /*10f0*/  BRA `(.L_x_15) ;  /* 0x0000000000247947 */ /* 0x000fea0003800000 */
.L_x_14:
[----:B------:R-:W-:Y:S02]  /*1100*/  ULDC.64 UR4, c[0x0][0x590] ;  /* 0x0001640000047ab9 */ /* 0x000fe40000000a00 */
[----:B------:R-:W-:-:S04]  /*1110*/  ISETP.NE.U32.AND P0, PT, RZ, UR4, PT ;  /* 0x00000004ff007c0c */ /* 0x000fc8000bf05070 */
[----:B------:R-:W-:-:S13]  /*1120*/  ISETP.NE.AND.EX P0, PT, RZ, UR5, PT, P0 ;  /* 0x00000005ff007c0c */ /* 0x000fda000bf05300 */
[----:B------:R-:W-:Y:S05]  /*1130*/  @!P0 BRA `(.L_x_16) ;  /* 0x00000000000c8947 */ /* 0x000fea0003800000 */
[----:B------:R-:W2:Y:S02]  /*1140*/  LDC.64 R58, c[0x0][0x590] ;  /* 0x00016400ff3a7b82 */ /* 0x000ea40000000a00 */
[----:B--2---:R2:W5:Y:S01]  /*1150*/  LDG.E R58, desc[UR40][R58.64] ;  /* 0x000000283a3a7981 */ /* 0x004562000c1e1900 */
[----:B------:R-:W-:Y:S05]  /*1160*/  BRA `(.L_x_15) ;  /* 0x0000000000087947 */ /* 0x000fea0003800000 */
.L_x_16:
[----:B------:R-:W-:Y:S02]  /*1170*/  ULDC UR4, c[0x0][0x584] ;  /* 0x0001610000047ab9 */ /* 0x000fe40000000800 */
[----:B------:R-:W-:-:S07]  /*1180*/  IMAD.U32 R58, RZ, RZ, UR4 ;  /* 0x00000004ff3a7e24 */ /* 0x000fce000f8e00ff */
.L_x_15:
[----:B------:R-:W-:-:S13]  /*1190*/  LOP3.LUT P0, RZ, R3, 0xff, RZ, 0xc0, !PT ;  /* 0x000000ff03ff7812 */ /* 0x000fda000780c0ff */
[----:B------:R-:W-:Y:S05]  /*11a0*/  @!P0 EXIT ;  /* 0x000000000000894d */ /* 0x000fea0003800000 */
[----:B------:R-:W3:Y:S01]  /*11b0*/  LDC R61, c[0x0][0x658] ;  /* 0x00019600ff3d7b82 */ /* 0x000ee20000000800 */
[----:B------:R-:W-:Y:S01]  /*11c0*/  LOP3.LUT R6, R6, 0x1, RZ, 0xc0, !PT ;  /* 0x0000000106067812 */ /* 0x000fe200078ec0ff */
[----:B------:R-:W-:Y:S01]  /*11d0*/  ULDC.64 UR6, c[0x0][0x288] ;  /* 0x0000a20000067ab9 */ /* 0x000fe20000000a00 */
[----:B------:R-:W-:Y:S01]  /*11e0*/  SHF.R.U32.HI R3, RZ, 0x2, R63 ;  /* 0x00000002ff037819 */ /* 0x000fe2000001163f */
[----:B------:R-:W-:Y:S01]  /*11f0*/  UIADD3 UR4, UR7, 0x7f, URZ ;  /* 0x0000007f07047890 */ /* 0x000fe2000fffe03f */
[----:B------:R-:W-:Y:S01]  /*1200*/  SHF.R.U32.HI R0, RZ, 0x1, R0 ;  /* 0x00000001ff007819 */ /* 0x000fe20000011600 */
[----:B------:R-:W-:Y:S01]  /*1210*/  IMAD.SHL.U32 R56, R6, 0x40, RZ ;  /* 0x0000004006387824 */ /* 0x000fe200078e00ff */
[----:B------:R-:W-:Y:S01]  /*1220*/  LOP3.LUT R3, R3, 0x7, RZ, 0xc0, !PT ;  /* 0x0000000703037812 */ /* 0x000fe200078ec0ff */
[----:B01----:R-:W0:Y:S01]  /*1230*/  LDC.64 R4, c[0x0][0x5c8] ;  /* 0x00017200ff047b82 */ /* 0x003e220000000a00 */
[----:B------:R-:W-:Y:S01]  /*1240*/  USHF.R.S32.HI UR5, URZ, 0x1f, UR4 ;  /* 0x0000001f3f057899 */ /* 0x000fe20008011404 */
[----:B------:R-:W-:Y:S01]  /*1250*/  LOP3.LUT R0, R0, 0x30, RZ, 0xc0, !PT ;  /* 0x0000003000007812 */ /* 0x000fe200078ec0ff */
[----:B------:R-:W-:Y:S01]  /*1260*/  IMAD.MOV.U32 R8, RZ, RZ, 0x1 ;  /* 0x00000001ff087424 */ /* 0x000fe200078e00ff */
[--C-:B------:R-:W-:Y:S01]  /*1270*/  LOP3.LUT R56, R56, 0x40, R3.reuse, 0xe2, !PT ;  /* 0x0000004038387812 */ /* 0x100fe200078ee203 */
[----:B------:R-:W-:Y:S01]  /*1280*/  ULEA.HI UR5, UR5, UR4, URZ, 0x7 ;  /* 0x0000000405057291 */ /* 0x000fe2000f8f383f */
[-C--:B------:R-:W-:Y:S01]  /*1290*/  IADD3 R3, RZ, -R0.reuse, -R3 ;  /* 0x80000000ff037210 */ /* 0x080fe20007ffe803 */
[----:B------:R-:W-:Y:S01]  /*12a0*/  IMAD.U32 R7, RZ, RZ, UR6 ;  /* 0x00000006ff077e24 */ /* 0x000fe2000f8e00ff */
[----:B------:R-:W1:Y:S01]  /*12b0*/  LDC R65, c[0x0][0x600] ;  /* 0x00018000ff417b82 */ /* 0x000e620000000800 */
[----:B------:R-:W-:Y:S01]  /*12c0*/  LOP3.LUT R56, R56, R0, RZ, 0xfc, !PT ;  /* 0x0000000038387212 */ /* 0x000fe200078efcff */
[----:B------:R-:W-:Y:S01]  /*12d0*/  IMAD.MOV.U32 R0, RZ, RZ, -0x1 ;  /* 0xffffffffff007424 */ /* 0x000fe200078e00ff */
[----:B------:R-:W-:Y:S01]  /*12e0*/  USHF.R.S32.HI UR43, URZ, 0x7, UR5 ;  /* 0x000000073f2b7899 */ /* 0x000fe20008011405 */
[C---:B------:R-:W-:Y:S01]  /*12f0*/  LOP3.LUT R62, R63.reuse, 0x3, RZ, 0xc0, !PT ;  /* 0x000000033f3e7812 */ /* 0x040fe200078ec0ff */
[----:B------:R-:W-:Y:S01]  /*1300*/  IMAD R3, R6, -0x40, R3 ;  /* 0xffffffc006037824 */ /* 0x000fe200078e0203 */
[C---:B------:R-:W-:Y:S01]  /*1310*/  LOP3.LUT R64, R63.reuse, 0x80, RZ, 0xc0, !PT ;  /* 0x000000803f407812 */ /* 0x040fe200078ec0ff */
[----:B------:R-:W-:Y:S01]  /*1320*/  UISETP.LT.AND UP0, UPT, UR43, 0x1, UPT ;  /* 0x000000012b00788c */ /* 0x000fe2000bf01270 */
[-C--:B---3--:R-:W-:Y:S01]  /*1330*/  SHF.L.U32 R0, R0, R61.reuse, RZ ;  /* 0x0000003d00007219 */ /* 0x088fe200000006ff */
[----:B------:R-:W-:Y:S01]  /*1340*/  ULDC UR4, c[0x0][0x284] ;  /* 0x0000a10000047ab9 */ /* 0x000fe20000000800 */
[----:B------:R-:W-:Y:S01]  /*1350*/  IMAD R62, R62, -0x2, R7 ;  /* 0xfffffffe3e3e7824 */ /* 0x000fe200078e0207 */
[----:B------:R-:W-:Y:S01]  /*1360*/  USEL UR44, UR43, 0x1, UP0 ;  /* 0x000000012b2c7887 */ /* 0x000fe20008000000 */
[----:B------:R-:W-:Y:S01]  /*1370*/  SHF.L.U32 R61, R8, R61, RZ ;  /* 0x0000003d083d7219 */ /* 0x000fe200000006ff */
[----:B------:R-:W-:Y:S01]  /*1380*/  IMAD.SHL.U32 R63, R63, 0x2, RZ ;  /* 0x000000023f3f7824 */ /* 0x000fe200078e00ff */
[----:B------:R-:W-:Y:S01]  /*1390*/  LOP3.LUT R68, R18, 0x1, RZ, 0xfc, !PT ;  /* 0x0000000112447812 */ /* 0x000fe200078efcff */
[----:B------:R-:W-:Y:S01]  /*13a0*/  VIADD R67, R3, UR4 ;  /* 0x0000000403437c36 */ /* 0x000fe20008000000 */
[C---:B0-----:R-:W-:Y:S01]  /*13b0*/  SHF.L.U64.HI R60, R4.reuse, 0x3, R5 ;  /* 0x00000003043c7819 */ /* 0x041fe20000010205 */
[----:B--2---:R-:W-:Y:S01]  /*13c0*/  IMAD.SHL.U32 R59, R4, 0x8, RZ ;  /* 0x00000008043b7824 */ /* 0x004fe200078e00ff */
[----:B------:R-:W-:Y:S01]  /*13d0*/  SHF.R.U32.HI R64, RZ, 0x7, R64 ;  /* 0x00000007ff407819 */ /* 0x000fe20000011640 */
[----:B------:R-:W-:Y:S01]  /*13e0*/  IMAD.MOV.U32 R57, RZ, RZ, RZ ;  /* 0x000000ffff397224 */ /* 0x000fe200078e00ff */
[----:B------:R-:W-:Y:S01]  /*13f0*/  LOP3.LUT R66, RZ, R0, RZ, 0x33, !PT ;  /* 0x00000000ff427212 */ /* 0x000fe200078e33ff */
[----:B------:R-:W-:Y:S01]  /*1400*/  UIADD3 UR44, UR43, -UR44, URZ ;  /* 0x8000002c2b2c7290 */ /* 0x000fe2000fffe03f */
[----:B------:R-:W-:Y:S01]  /*1410*/  UMOV UR36, URZ ;  /* 0x0000003f00247c82 */ /* 0x000fe20008000000 */
[----:B-1----:R-:W-:Y:S01]  /*1420*/  VIADD R65, R65, 0xffffffff ;  /* 0xffffffff41417836 */ /* 0x002fe20000000000 */
[----:B------:R-:W-:-:S09]  /*1430*/  UMOV UR42, URZ ;  /* 0x0000003f002a7c82 */ /* 0x000fd20008000000 */
.L_x_98:
[----:B0-----:R-:W0:Y:S01]  /*1440*/  SHFL.IDX PT, R0, R64, RZ, 0x1f ;  /* 0x00001fff40007589 */ /* 0x001e2200000e0000 */
[----:B-1----:R-:W1:Y:S01]  /*1450*/  S2UR UR7, SR_CgaCtaId ;  /* 0x00000000000779c3 */ /* 0x002e620000008800 */
[----:B------:R-:W-:Y:S01]  /*1460*/  UMOV UR6, 0x400 ;  /* 0x0000040000067882 */ /* 0x000fe20000000000 */
[----:B0-----:R-:W-:Y:S01]  /*1470*/  R2UR UR4, R0 ;  /* 0x00000000000472ca */ /* 0x001fe200000e0000 */
[----:B-1----:R-:W-:-:S12]  /*1480*/  ULEA UR6, UR7, UR6, 0x18 ;  /* 0x0000000607067291 */ /* 0x002fd8000f8ec03f */
[----:B------:R-:W-:-:S04]  /*1490*/  ULEA.HI UR5, UR4, UR4, URZ, 0x1 ;  /* 0x0000000404057291 */ /* 0x000fc8000f8f083f */
[----:B------:R-:W-:-:S04]  /*14a0*/  ULOP3.LUT UR5, UR5, 0x7fffe, URZ, 0xc0, !UPT ;  /* 0x0007fffe05057892 */ /* 0x000fc8000f8ec03f */
[----:B------:R-:W-:-:S03]  /*14b0*/  UIADD3 UR5, UR4, -UR5, URZ ;  /* 0x8000000504057290 */ /* 0x000fc6000fffe03f */
[----:B------:R-:W-:Y:S01]  /*14c0*/  ULDC UR4, c[0x0][0x28c] ;  /* 0x0000a30000047ab9 */ /* 0x000fe20000000800 */
[----:B------:R-:W-:Y:S01]  /*14d0*/  ULEA UR5, UR5, UR6, 0xd ;  /* 0x0000000605057291 */ /* 0x000fe2000f8e683f */
[----:B------:R-:W-:-:S03]  /*14e0*/  ISETP.LT.AND P0, PT, RZ, UR4, PT ;  /* 0x00000004ff007c0c */ /* 0x000fc6000bf01270 */
[----:B------:R-:W-:-:S04]  /*14f0*/  UIADD3 UR5, UR5, 0x100, URZ ;  /* 0x0000010005057890 */ /* 0x000fc8000fffe03f */
[----:B------:R-:W-:-:S04]  /*1500*/  USHF.R.U32.HI UR5, URZ, 0x4, UR5 ;  /* 0x000000043f057899 */ /* 0x000fc80008011605 */
[----:B------:R-:W-:-:S04]  /*1510*/  ULOP3.LUT UR5, UR5, 0x3fff, URZ, 0xc0, !UPT ;  /* 0x00003fff05057892 */ /* 0x000fc8000f8ec03f */
[----:B------:R-:W-:Y:S01]  /*1520*/  ULOP3.LUT UR45, UR5, 0x10000, URZ, 0xfc, !UPT ;  /* 0x00010000052d7892 */ /* 0x000fe2000f8efc3f */
[----:B---345:R-:W-:Y:S11]  /*1530*/  @P0 BRA `(.L_x_17) ;  /* 0x0000000000400947 */ /* 0x038ff60003800000 */
[----:B------:R-:W-:Y:S01]  /*1540*/  MOV R0, 0x0 ;  /* 0x0000000000007802 */ /* 0x000fe20000000f00 */
[----:B------:R-:W-:Y:S01]  /*1550*/  ULDC.64 UR4, c[0x4][0x68] ;  /* 0x01001a0000047ab9 */ /* 0x000fe20000000a00 */
[----:B------:R-:W-:Y:S01]  /*1560*/  ULDC.64 UR6, c[0x4][0x8] ;  /* 0x0100020000067ab9 */ /* 0x000fe20000000a00 */
[----:B------:R-:W-:Y:S01]  /*1570*/  IMAD.U32 R4, RZ, RZ, UR4 ;  /* 0x00000004ff047e24 */ /* 0x000fe2000f8e00ff */
[----:B------:R0:W1:Y:S01]  /*1580*/  LDC.64 R14, c[0x4][R0] ;  /* 0x01000000000e7b82 */ /* 0x0000620000000a00 */
[----:B------:R-:W-:Y:S01]  /*1590*/  IMAD.U32 R5, RZ, RZ, UR5 ;  /* 0x00000005ff057e24 */ /* 0x000fe2000f8e00ff */
[----:B------:R-:W-:Y:S01]  /*15a0*/  ULDC.64 UR4, c[0x4][0x70] ;  /* 0x01001c0000047ab9 */ /* 0x000fe20000000a00 */
[----:B------:R-:W-:Y:S02]  /*15b0*/  IMAD.U32 R10, RZ, RZ, UR6 ;  /* 0x00000006ff0a7e24 */ /* 0x000fe4000f8e00ff */
[----:B------:R-:W-:Y:S02]  /*15c0*/  IMAD.U32 R6, RZ, RZ, UR4 ;  /* 0x00000004ff067e24 */ /* 0x000fe4000f8e00ff */
[----:B------:R-:W-:-:S02]  /*15d0*/  IMAD.U32 R7, RZ, RZ, UR5 ;  /* 0x00000005ff077e24 */ /* 0x000fc4000f8e00ff */
[----:B------:R-:W-:Y:S02]  /*15e0*/  IMAD.U32 R11, RZ, RZ, UR7 ;  /* 0x00000007ff0b7e24 */ /* 0x000fe4000f8e00ff */
[----:B------:R-:W-:Y:S02]  /*15f0*/  IMAD.MOV.U32 R8, RZ, RZ, 0x1e1 ;  /* 0x000001e1ff087424 */ /* 0x000fe400078e00ff */
[----:B------:R-:W-:Y:S02]  /*1600*/  IMAD.MOV.U32 R12, RZ, RZ, 0x1 ;  /* 0x00000001ff0c7424 */ /* 0x000fe400078e00ff */
[----:B0-----:R-:W-:-:S07]  /*1610*/  IMAD.MOV.U32 R13, RZ, RZ, RZ ;  /* 0x000000ffff0d7224 */ /* 0x001fce00078e00ff */
[----:B------:R-:W-:-:S07]  /*1620*/  LEPC R20, `(.L_x_17) ;  /* 0x000000001014794e */ /* 0x000fce0000000000 */
[----:B-1---5:R-:W-:Y:S05]  /*1630*/  CALL.ABS.NOINC R14 ;  /* 0x000000000e007343 */ /* 0x022fea0003c00000 */
.L_x_17:
[----:B------:R-:W-:-:S13]  /*1640*/  ISETP.NE.AND P0, PT, R68, 0x3, PT ;  /* 0x000000034400780c */ /* 0x000fda0003f05270 */
[----:B------:R-:W-:Y:S05]  /*1650*/  @!P0 BRA `(.L_x_18) ;  /* 0x0000000000048947 */ /* 0x000fea0003800000 */
[----:B------:R-:W-:Y:S01]  /*1660*/  BPT.TRAP 0x1 ;  /* 0x000000040000795c */ /* 0x000fe20000300000 */
.L_x_18:
[----:B------:R-:W0:Y:S01]  /*1670*/  S2UR UR5, SR_CgaCtaId ;  /* 0x00000000000579c3 */ /* 0x000e220000008800 */
[----:B------:R-:W-:Y:S01]  /*1680*/  UMOV UR4, 0x400 ;  /* 0x0000040000047882 */ /* 0x000fe20000000000 */
[----:B------:R-:W-:Y:S02]  /*1690*/  IMAD.U32 R0, RZ, RZ, UR36 ;  /* 0x00000024ff007e24 */ /* 0x000fe4000f8e00ff */
[----:B------:R-:W-:-:S03]  /*16a0*/  IMAD.U32 R3, RZ, RZ, UR42 ;  /* 0x0000002aff037e24 */ /* 0x000fc6000f8e00ff */
[----:B------:R-:W-:Y:S01]  /*16b0*/  SHF.L.U32 R0, R0, 0x1f, RZ ;  /* 0x0000001f00007819 */ /* 0x000fe200000006ff */
[----:B0-----:R-:W-:-:S06]  /*16c0*/  ULEA UR4, UR5, UR4, 0x18 ;  /* 0x0000000405047291 */ /* 0x001fcc000f8ec03f */
[----:B------:R-:W-:-:S04]  /*16d0*/  IMAD.U32 R6, RZ, RZ, UR4 ;  /* 0x00000004ff067e24 */ /* 0x000fc8000f8e00ff */
[----:B------:R-:W-:-:S04]  /*16e0*/  IMAD R3, R3, 0x8, R6 ;  /* 0x0000000803037824 */ /* 0x000fc800078e0206 */
[----:B------:R0:W1:Y:S01]  /*16f0*/  SYNCS.PHASECHK.TRANS64.TRYWAIT P1, [R3+URZ], R0 ;  /* 0x00000000030075a7 */ /* 0x000062000802017f */
[----:B------:R-:W-:Y:S05]  /*1700*/  @!P0 BRA `(.L_x_19) ;  /* 0x0000000000048947 */ /* 0x000fea0003800000 */
[----:B------:R-:W-:Y:S01]  /*1710*/  BPT.TRAP 0x1 ;  /* 0x000000040000795c */ /* 0x000fe20000300000 */
.L_x_19:
[----:B------:R-:W-:-:S05]  /*1720*/  IMAD.U32 R4, RZ, RZ, UR44 ;  /* 0x0000002cff047e24 */ /* 0x000fca000f8e00ff */
[----:B------:R-:W-:Y:S01]  /*1730*/  ISETP.GE.AND P2, PT, R4, 0x1, PT ;  /* 0x000000010400780c */ /* 0x000fe20003f46270 */
[----:B-1----:R-:W-:-:S12]  /*1740*/  @P1 BRA `(.L_x_20) ;  /* 0x0000000000081947 */ /* 0x002fd80003800000 */
[----:B------:R-:W1:Y:S02]  /*1750*/  SYNCS.PHASECHK.TRANS64.TRYWAIT P1, [R3+URZ], R0 ;  /* 0x00000000030075a7 */ /* 0x000e64000802017f */
[----:B-1----:R-:W-:Y:S05]  /*1760*/  @!P1 BRA `(.L_x_21) ;  /* 0x0000005000a89947 */ /* 0x002fea0003800000 */
.L_x_20:
[----:B------:R-:W-:Y:S05]  /*1770*/  WARPSYNC.ALL ;  /* 0x0000000000007948 */ /* 0x000fea0003800000 */
[----:B------:R-:W-:Y:S01]  /*1780*/  R2UR UR4, R6 ;  /* 0x00000000060472ca */ /* 0x000fe200000e0000 */
[----:B------:R-:W-:Y:S01]  /*1790*/  ULEA UR8, UR42, UR45, 0xc ;  /* 0x0000002d2a087291 */ /* 0x000fe2000f8e603f */
[----:B------:R-:W-:Y:S01]  /*17a0*/  WARPGROUP.ARRIVE ;  /* 0x00000000000079c5 */ /* 0x000fe20000000000 */
[----:B------:R-:W-:Y:S01]  /*17b0*/  UMOV UR9, 0x40000040 ;  /* 0x4000004000097882 */ /* 0x000fe20000000000 */
[----:B------:R-:W-:Y:S01]  /*17c0*/  UMOV UR11, 0x40000040 ;  /* 0x40000040000b7882 */ /* 0x000fe20000000000 */
[----:B------:R-:W-:Y:S01]  /*17d0*/  UIADD3 UR12, UR8, 0x2, URZ ;  /* 0x00000002080c7890 */ /* 0x000fe2000fffe03f */
[----:B------:R-:W-:Y:S01]  /*17e0*/  UMOV UR13, 0x40000040 ;  /* 0x40000040000d7882 */ /* 0x000fe20000000000 */
[----:B------:R-:W-:-:S06]  /*17f0*/  UMOV UR15, 0x40000040 ;  /* 0x40000040000f7882 */ /* 0x000fcc0000000000 */
[----:B------:R-:W-:-:S04]  /*1800*/  UIADD3 UR4, UR4, 0x20100, URZ ;  /* 0x0002010004047890 */ /* 0x000fc8000fffe03f */
[----:B------:R-:W-:-:S04]  /*1810*/  USHF.R.U32.HI UR4, URZ, 0x4, UR4 ;  /* 0x000000043f047899 */ /* 0x000fc80008011604 */
[----:B------:R-:W-:-:S04]  /*1820*/  ULOP3.LUT UR4, UR4, 0x3fff, URZ, 0xc0, !UPT ;  /* 0x00003fff04047892 */ /* 0x000fc8000f8ec03f */
[----:B------:R-:W-:-:S04]  /*1830*/  ULOP3.LUT UR4, UR4, 0x10000, URZ, 0xfc, !UPT ;  /* 0x0001000004047892 */ /* 0x000fc8000f8efc3f */
[----:B------:R-:W-:-:S04]  /*1840*/  ULEA UR6, UR42, UR4, 0xb ;  /* 0x000000042a067291 */ /* 0x000fc8000f8e583f */
[----:B------:R-:W-:-:S03]  /*1850*/  UIADD3 UR14, UR6, 0x2, URZ ;  /* 0x00000002060e7890 */ /* 0x000fc6000fffe03f */
[----:B------:R-:W-:Y:S02]  /*1860*/  UMOV UR10, UR6 ;  /* 0x00000006000a7c82 */ /* 0x000fe40008000000 */
[----:B------:R-:W-:Y:S01]  /*1870*/  HGMMA.64x64x8.F32.TF32 R24, gdesc[UR8], RZ, !UPT, gsb0 ;  /* 0x04e00000081879f0 */ /* 0x000fe2000c0028ff */
[----:B------:R-:W-:Y:S01]  /*1880*/  UIADD3 UR10, UR6, 0x606, URZ ;  /* 0x00000606060a7890 */ /* 0x000fe2000fffe03f */
[----:B------:R-:W-:Y:S01]  /*1890*/  UMOV UR9, 0x40000040 ;  /* 0x4000004000097882 */ /* 0x000fe20000000000 */
[----:B------:R-:W-:Y:S01]  /*18a0*/  UMOV UR11, 0x40000040 ;  /* 0x40000040000b7882 */ /* 0x000fe20000000000 */
[----:B------:R-:W-:Y:S02]  /*18b0*/  WARPGROUP.DEPBAR.LE gsb0, 0x0 ;  /* 0x00008000000079c5 */ /* 0x000fe40000010000 */
[----:B------:R-:W-:-:S06]  /*18c0*/  WARPGROUP.ARRIVE ;  /* 0x00000000000079c5 */ /* 0x000fcc0000000000 */
[----:B------:R-:W-:Y:S01]  /*18d0*/  HGMMA.64x64x8.F32.TF32 R24, gdesc[UR12], R24, gsb0 ;  /* 0x04e000000c1879f0 */ /* 0x000fe20008002818 */
[----:B------:R-:W-:Y:S02]  /*18e0*/  UIADD3 UR12, UR8, 0x4, URZ ;  /* 0x00000004080c7890 */ /* 0x000fe4000fffe03f */
        /* <DEDUP_REMOVED lines=87> */
[----:B------:R-:W-:Y:S01]  /*1e60*/  UIADD3 UR8, UR8, 0xc06, URZ ;  /* 0x00000c0608087890 */ /* 0x000fe2000fffe03f */
[----:B------:R-:W-:Y:S02]  /*1e70*/  WARPGROUP.DEPBAR.LE gsb0, 0x0 ;  /* 0x00008000000079c5 */ /* 0x000fe40000010000 */
[----:B------:R-:W-:-:S06]  /*1e80*/  WARPGROUP.ARRIVE ;  /* 0x00000000000079c5 */ /* 0x000fcc0000000000 */
[----:B------:R-:W-:Y:S03]  /*1e90*/  HGMMA.64x64x8.F32.TF32 R24, gdesc[UR12], R24, gsb0 ;  /* 0x04e000000c1879f0 */ /* 0x000fe60008002818 */
[----:B------:R-:W-:Y:S02]  /*1ea0*/  WARPGROUP.DEPBAR.LE gsb0, 0x0 ;  /* 0x00008000000079c5 */ /* 0x000fe40000010000 */
[----:B------:R-:W-:-:S06]  /*1eb0*/  WARPGROUP.ARRIVE ;  /* 0x00000000000079c5 */ /* 0x000fcc0000000000 */
[----:B------:R-:W-:Y:S03]  /*1ec0*/  HGMMA.64x64x8.F32.TF32 R24, gdesc[UR8], R24, gsb0 ;  /* 0x04e00000081879f0 */ /* 0x000fe60008002818 */
[----:B------:R-:W-:Y:S02]  /*1ed0*/  WARPGROUP.DEPBAR.LE gsb0, 0x0 ;  /* 0x00008000000079c5 */ /* 0x000fe40000010000 */
[----:B------:R-:W-:Y:S05]  /*1ee0*/  @!P2 BRA `(.L_x_22) ;  /* 0x000000080078a947 */ /* 0x000fea0003800000 */
[----:B------:R-:W-:Y:S01]  /*1ef0*/  UIADD3 UR5, UR42, 0x1, URZ ;  /* 0x000000012a057890 */ /* 0x000fe2000fffe03f */
[----:B01----:R-:W-:Y:S02]  /*1f00*/  IMAD.U32 R0, RZ, RZ, UR44 ;  /* 0x0000002cff007e24 */ /* 0x003fe4000f8e00ff */
[----:B------:R-:W-:Y:S01]  /*1f10*/  IMAD.U32 R3, RZ, RZ, UR42 ;  /* 0x0000002aff037e24 */ /* 0x000fe2000f8e00ff */
[----:B------:R-:W-:-:S04]  /*1f20*/  UISETP.NE.AND UP0, UPT, UR5, 0x2, UPT ;  /* 0x000000020500788c */ /* 0x000fc8000bf05270 */
[----:B------:R-:W-:Y:S02]  /*1f30*/  USEL UR6, URZ, 0x1, UP0 ;  /* 0x000000013f067887 */ /* 0x000fe40008000000 */
[----:B------:R-:W-:Y:S02]  /*1f40*/  USEL UR5, UR5, URZ, UP0 ;  /* 0x0000003f05057287 */ /* 0x000fe40008000000 */
[----:B------:R-:W-:-:S06]  /*1f50*/  ULOP3.LUT UR6, UR36, UR6, URZ, 0x3c, !UPT ;  /* 0x0000000624067292 */ /* 0x000fcc000f8e3c3f */
[----:B------:R-:W-:-:S07]  /*1f60*/  IMAD.U32 R7, RZ, RZ, UR6 ;  /* 0x00000006ff077e24 */ /* 0x000fce000f8e00ff */
.L_x_29:
[----:B------:R-:W-:Y:S05]  /*1f70*/  @!P0 BRA `(.L_x_23) ;  /* 0x0000000000048947 */ /* 0x000fea0003800000 */
[----:B------:R-:W-:Y:S01]  /*1f80*/  BPT.TRAP 0x1 ;  /* 0x000000040000795c */ /* 0x000fe20000300000 */
.L_x_23:
[----:B------:R-:W0:Y:S01]  /*1f90*/  S2UR UR7, SR_CgaCtaId ;  /* 0x00000000000779c3 */ /* 0x000e220000008800 */
[----:B------:R-:W-:Y:S01]  /*1fa0*/  UMOV UR6, 0x400 ;  /* 0x0000040000067882 */ /* 0x000fe20000000000 */
[----:B------:R-:W-:Y:S01]  /*1fb0*/  IMAD.U32 R5, RZ, RZ, UR5 ;  /* 0x00000005ff057e24 */ /* 0x000fe2000f8e00ff */
[----:B------:R-:W-:Y:S01]  /*1fc0*/  SHF.L.U32 R4, R7, 0x1f, RZ ;  /* 0x0000001f07047819 */ /* 0x000fe200000006ff */
[----:B0-----:R-:W-:-:S06]  /*1fd0*/  ULEA UR6, UR7, UR6, 0x18 ;  /* 0x0000000607067291 */ /* 0x001fcc000f8ec03f */
[----:B------:R-:W-:-:S04]  /*1fe0*/  IMAD.U32 R6, RZ, RZ, UR6 ;  /* 0x00000006ff067e24 */ /* 0x000fc8000f8e00ff */
[----:B------:R-:W-:-:S04]  /*1ff0*/  IMAD R5, R5, 0x8, R6 ;  /* 0x0000000805057824 */ /* 0x000fc800078e0206 */
[----:B------:R0:W1:Y:S01]  /*2000*/  SYNCS.PHASECHK.TRANS64.TRYWAIT P1, [R5+URZ], R4 ;  /* 0x00000004050075a7 */ /* 0x000062000802017f */
[----:B------:R-:W-:Y:S05]  /*2010*/  @!P0 BRA `(.L_x_24) ;  /* 0x0000000000048947 */ /* 0x000fea0003800000 */
[----:B------:R-:W-:Y:S01]  /*2020*/  BPT.TRAP 0x1 ;  /* 0x000000040000795c */ /* 0x000fe20000300000 */
.L_x_24:
[----:B-1----:R-:W-:Y:S05]  /*2030*/  @P1 BRA `(.L_x_25) ;  /* 0x0000000000081947 */ /* 0x002fea0003800000 */
[----:B------:R-:W1:Y:S02]  /*2040*/  SYNCS.PHASECHK.TRANS64.TRYWAIT P1, [R5+URZ], R4 ;  /* 0x00000004050075a7 */ /* 0x000e64000802017f */
[----:B-1----:R-:W-:Y:S05]  /*2050*/  @!P1 BRA `(.L_x_26) ;  /* 0x0000004800809947 */ /* 0x002fea0003800000 */
.L_x_25:
[----:B------:R-:W-:Y:S01]  /*2060*/  ULEA UR8, UR5, UR4, 0xb ;  /* 0x0000000405087291 */ /* 0x000fe2000f8e583f */
[----:B------:R-:W-:Y:S01]  /*2070*/  WARPGROUP.ARRIVE ;  /* 0x00000000000079c5 */ /* 0x000fe20000000000 */
[----:B------:R-:W-:Y:S01]  /*2080*/  ULEA UR6, UR5, UR45, 0xc ;  /* 0x0000002d05067291 */ /* 0x000fe2000f8e603f */
[----:B------:R-:W-:Y:S01]  /*2090*/  UMOV UR15, 0x40000040 ;  /* 0x40000040000f7882 */ /* 0x000fe20000000000 */
[----:B------:R-:W-:Y:S01]  /*20a0*/  UMOV UR13, 0x40000040 ;  /* 0x40000040000d7882 */ /* 0x000fe20000000000 */
[----:B------:R-:W-:Y:S02]  /*20b0*/  UIADD3 UR10, UR8, 0x606, URZ ;  /* 0x00000606080a7890 */ /* 0x000fe4000fffe03f */
[----:B------:R-:W-:Y:S02]  /*20c0*/  UMOV UR14, UR8 ;  /* 0x00000008000e7c82 */ /* 0x000fe40008000000 */
[----:B------:R-:W-:Y:S01]  /*20d0*/  UMOV UR12, UR6 ;  /* 0x00000006000c7c82 */ /* 0x000fe20008000000 */
[----:B------:R-:W-:Y:S01]  /*20e0*/  UMOV UR11, 0x40000040 ;  /* 0x40000040000b7882 */ /* 0x000fe20000000000 */
[----:B------:R-:W-:Y:S01]  /*20f0*/  HGMMA.64x64x8.F32.TF32 R24, gdesc[UR12], R24, gsb0 ;  /* 0x04e000000c1879f0 */ /* 0x000fe20008002818 */
[----:B------:R-:W-:-:S02]  /*2100*/  UIADD3 UR14, UR8, 0x2, URZ ;  /* 0x00000002080e7890 */ /* 0x000fc4000fffe03f */
[----:B------:R-:W-:Y:S01]  /*2110*/  UIADD3 UR12, UR6, 0x2, URZ ;  /* 0x00000002060c7890 */ /* 0x000fe2000fffe03f */
[----:B------:R-:W-:Y:S01]  /*2120*/  UMOV UR15, 0x40000040 ;  /* 0x40000040000f7882 */ /* 0x000fe20000000000 */
        /* <DEDUP_REMOVED lines=102> */
[----:B------:R-:W-:Y:S01]  /*2790*/  BPT.TRAP 0x1 ;  /* 0x000000040000795c */ /* 0x000fe20000300000 */
.L_x_27:
[----:B------:R-:W-:-:S13]  /*27a0*/  ISETP.NE.AND P1, PT, R22, RZ, PT ;  /* 0x000000ff1600720c */ /* 0x000fda0003f25270 */
[----:B01----:R-:W-:-:S04]  /*27b0*/  @P1 IMAD R4, R3, 0x8, R6 ;  /* 0x0000000803041824 */ /* 0x003fc800078e0206 */
[----:B------:R-:W-:-:S05]  /*27c0*/  @P1 VIADD R4, R4, 0x10 ;  /* 0x0000001004041836 */ /* 0x000fca0000000000 */
[----:B------:R-:W-:-:S04]  /*27d0*/  @P1 PRMT R4, R19, 0x654, R4 ;  /* 0x0000065413041816 */ /* 0x000fc80000000004 */
[----:B------:R0:W-:Y:S01]  /*27e0*/  @P1 SYNCS.ARRIVE.TRANS64.RED.A1T0 RZ, [R4+URZ], RZ ;  /* 0x000000ff04ff19a7 */ /* 0x0001e2000810043f */
[----:B------:R-:W-:-:S13]  /*27f0*/  ISETP.GT.U32.AND P1, PT, R18, 0x1, PT ;  /* 0x000000011200780c */ /* 0x000fda0003f24070 */
[----:B0-----:R-:W-:Y:S05]  /*2800*/  @P1 BRA `(.L_x_28) ;  /* 0x0000000000041947 */ /* 0x001fea0003800000 */
[----:B------:R-:W-:Y:S01]  /*2810*/  BPT.TRAP 0x1 ;  /* 0x000000040000795c */ /* 0x000fe20000300000 */
.L_x_28:
[----:B------:R-:W-:Y:S01]  /*2820*/  UIADD3 UR5, UR5, 0x1, URZ ;  /* 0x0000000105057890 */ /* 0x000fe2000fffe03f */
[C---:B------:R-:W-:Y:S01]  /*2830*/  ISETP.GT.AND P2, PT, R0.reuse, 0x1, PT ;  /* 0x000000010000780c */ /* 0x040fe20003f44270 */
[----:B------:R-:W-:Y:S02]  /*2840*/  VIADD R3, R3, 0x1 ;  /* 0x0000000103037836 */ /* 0x000fe40000000000 */
[----:B------:R-:W-:Y:S01]  /*2850*/  UISETP.NE.AND UP0, UPT, UR5, 0x2, UPT ;  /* 0x000000020500788c */ /* 0x000fe2000bf05270 */
[----:B------:R-:W-:Y:S02]  /*2860*/  VIADD R0, R0, 0xffffffff ;  /* 0xffffffff00007836 */ /* 0x000fe40000000000 */
[C---:B------:R-:W-:Y:S01]  /*2870*/  ISETP.NE.AND P1, PT, R3.reuse, 0x2, PT ;  /* 0x000000020300780c */ /* 0x040fe20003f25270 */
[----:B------:R-:W-:Y:S02]  /*2880*/  USEL UR6, URZ, 0x1, UP0 ;  /* 0x000000013f067887 */ /* 0x000fe40008000000 */
[----:B------:R-:W-:Y:S01]  /*2890*/  USEL UR5, UR5, URZ, UP0 ;  /* 0x0000003f05057287 */ /* 0x000fe20008000000 */
[----:B------:R-:W-:-:S03]  /*28a0*/  SEL R3, R3, RZ, P1 ;  /* 0x000000ff03037207 */ /* 0x000fc60000800000 */
[----:B------:R-:W-:Y:S01]  /*28b0*/  LOP3.LUT R7, R7, UR6, RZ, 0x3c, !PT ;  /* 0x0000000607077c12 */ /* 0x000fe2000f8e3cff */
[----:B------:R-:W-:Y:S07]  /*28c0*/  @P2 BRA `(.L_x_29) ;  /* 0xfffffff400a82947 */ /* 0x000fee000383ffff */
.L_x_22:
[----:B01----:R-:W0:Y:S02]  /*28d0*/  LDC R0, c[0x0][0x28c] ;  /* 0x0000a300ff007b82 */ /* 0x003e240000000800 */
[----:B0-----:R-:W-:-:S13]  /*28e0*/  ISETP.GE.AND P1, PT, R0, 0x1, PT ;  /* 0x000000010000780c */ /* 0x001fda0003f26270 */
[----:B------:R-:W-:Y:S05]  /*28f0*/  @!P1 BRA `(.L_x_30) ;  /* 0x0000000000389947 */ /* 0x000fea0003800000 */
[----:B------:R-:W-:Y:S05]  /*2900*/  @!P0 BRA `(.L_x_31) ;  /* 0x0000000000048947 */ /* 0x000fea0003800000 */
[----:B------:R-:W-:Y:S01]  /*2910*/  BPT.TRAP 0x1 ;  /* 0x000000040000795c */ /* 0x000fe20000300000 */
.L_x_31:
[----:B------:R-:W-:-:S13]  /*2920*/  ISETP.NE.AND P0, PT, R22, RZ, PT ;  /* 0x000000ff1600720c */ /* 0x000fda0003f05270 */
[----:B------:R-:W-:-:S05]  /*2930*/  VOTEU.ANY UP0, P0 ;  /* 0x00000000003f7886 */ /* 0x000fca0000000100 */
[----:B------:R-:W-:-:S06]  /*2940*/  @UP0 UIADD3 UR4, UR44, UR42, URZ ;  /* 0x0000002a2c040290 */ /* 0x000fcc000fffe03f */
[----:B------:R-:W-:-:S04]  /*2950*/  IMAD.U32 R0, RZ, RZ, UR4 ;  /* 0x00000004ff007e24 */ /* 0x000fc8000f8e00ff */
[----:B------:R-:W-:-:S05]  /*2960*/  @P0 IMAD.SHL.U32 R0, R0, 0x8, RZ ;  /* 0x0000000800000824 */ /* 0x000fca00078e00ff */
[----:B------:R-:W-:-:S04]  /*2970*/  @P0 LOP3.LUT R0, R0, 0x8, RZ, 0xc0, !PT ;  /* 0x0000000800000812 */ /* 0x000fc800078ec0ff */
[----:B------:R-:W-:-:S04]  /*2980*/  @P0 IADD3 R0, R6, 0x10, R0 ;  /* 0x0000001006000810 */ /* 0x000fc80007ffe000 */
[----:B------:R-:W-:-:S04]  /*2990*/  @P0 PRMT R0, R19, 0x654, R0 ;  /* 0x0000065413000816 */ /* 0x000fc80000000000 */
[----:B------:R0:W-:Y:S01]  /*29a0*/  @P0 SYNCS.ARRIVE.TRANS64.RED.A1T0 RZ, [R0+URZ], RZ ;  /* 0x000000ff00ff09a7 */ /* 0x0001e2000810043f */
[----:B------:R-:W-:-:S13]  /*29b0*/  ISETP.GT.U32.AND P0, PT, R18, 0x1, PT ;  /* 0x000000011200780c */ /* 0x000fda0003f04070 */
[----:B0-----:R-:W-:Y:S05]  /*29c0*/  @P0 BRA `(.L_x_30) ;  /* 0x0000000000040947 */ /* 0x001fea0003800000 */
[----:B------:R-:W-:Y:S01]  /*29d0*/  BPT.TRAP 0x1 ;  /* 0x000000040000795c */ /* 0x000fe20000300000 */
.L_x_30:
[----:B------:R-:W-:Y:S01]  /*29e0*/  IMAD.SHL.U32 R6, R70, 0x40, RZ ;  /* 0x0000004046067824 */ /* 0x000fe200078e00ff */
[----:B------:R-:W-:Y:S01]  /*29f0*/  ULDC UR6, c[0x0][0x288] ;  /* 0x0000a20000067ab9 */ /* 0x000fe20000000800 */
[----:B------:R-:W-:Y:S01]  /*2a00*/  SHF.R.S32.HI R9, RZ, 0x1f, R69 ;  /* 0x0000001fff097819 */ /* 0x000fe20000011445 */
[C---:B------:R-:W-:Y:S01]  /*2a10*/  IMAD.SHL.U32 R8, R71.reuse, 0x80, RZ ;  /* 0x0000008047087824 */ /* 0x040fe200078e00ff */
[----:B------:R-:W-:Y:S01]  /*2a20*/  ULDC.64 UR4, c[0x0][0x5d0] ;  /* 0x0001740000047ab9 */ /* 0x000fe20000000a00 */
[C---:B------:R-:W-:Y:S01]  /*2a30*/  LOP3.LUT R10, R6.reuse, 0x6, R63, 0xf8, !PT ;  /* 0x00000006060a7812 */ /* 0x040fe200078ef83f */
[----:B------:R-:W-:Y:S01]  /*2a40*/  IMAD.WIDE R70, R71, 0x80, R56 ;  /* 0x0000008047467825 */ /* 0x000fe200078e0238 */
[----:B------:R-:W-:Y:S01]  /*2a50*/  ISETP.GE.AND P0, PT, R6, UR6, PT ;  /* 0x0000000606007c0c */ /* 0x000fe2000bf06270 */
[----:B------:R-:W-:Y:S01]  /*2a60*/  ULDC UR6, c[0x0][0x284] ;  /* 0x0000a10000067ab9 */ /* 0x000fe20000000800 */
[----:B------:R-:W-:Y:S01]  /*2a70*/  SHF.R.S32.HI R11, RZ, 0x1f, R10 ;  /* 0x0000001fff0b7819 */ /* 0x000fe2000001140a */
[----:B------:R-:W-:Y:S01]  /*2a80*/  IMAD R0, R9, UR4, RZ ;  /* 0x0000000409007c24 */ /* 0x000fe2000f8e02ff */
[----:B------:R-:W-:-:S03]  /*2a90*/  ISETP.GE.OR P0, PT, R8, UR6, P0 ;  /* 0x0000000608007c0c */ /* 0x000fc60008706670 */
[C---:B------:R-:W-:Y:S02]  /*2aa0*/  IMAD R3, R69.reuse, UR5, R0 ;  /* 0x0000000545037c24 */ /* 0x040fe4000f8e0200 */
[----:B------:R-:W-:Y:S01]  /*2ab0*/  IMAD.WIDE.U32 R4, R69, UR4, R10 ;  /* 0x0000000445047c25 */ /* 0x000fe2000f8e000a */
[----:B------:R-:W-:-:S03]  /*2ac0*/  ULDC.64 UR4, c[0x0][0x5c8] ;  /* 0x0001720000047ab9 */ /* 0x000fc60000000a00 */
[----:B------:R-:W-:Y:S02]  /*2ad0*/  IMAD R7, R71, UR4, RZ ;  /* 0x0000000447077c24 */ /* 0x000fe4000f8e02ff */
[----:B------:R-:W-:Y:S02]  /*2ae0*/  IMAD.IADD R5, R5, 0x1, R3 ;  /* 0x0000000105057824 */ /* 0x000fe400078e0203 */
[C---:B------:R-:W-:Y:S02]  /*2af0*/  IMAD R7, R70.reuse, UR5, R7 ;  /* 0x0000000546077c24 */ /* 0x040fe4000f8e0207 */
[----:B------:R-:W-:-:S04]  /*2b00*/  IMAD.WIDE.U32 R72, R70, UR4, R4 ;  /* 0x0000000446487c25 */ /* 0x000fc8000f8e0004 */
[----:B------:R-:W-:Y:S01]  /*2b10*/  IMAD.MOV.U32 R0, RZ, RZ, -0x1 ;  /* 0xffffffffff007424 */ /* 0x000fe200078e00ff */
[----:B------:R-:W-:Y:S06]  /*2b20*/  @P0 BRA `(.L_x_32) ;  /* 0x0000002000780947 */ /* 0x000fec0003800000 */
[----:B-----5:R-:W-:Y:S01]  /*2b30*/  FSETP.NEU.AND P1, PT, R58, RZ, PT ;  /* 0x000000ff3a00720b */ /* 0x020fe20003f2d000 */
[----:B------:R-:W-:Y:S01]  /*2b40*/  IMAD.IADD R6, R62, 0x1, -R6 ;  /* 0x000000013e067824 */ /* 0x000fe200078e0a06 */
[----:B------:R-:W-:Y:S01]  /*2b50*/  BSSY B0, `(.L_x_32) ;  /* 0x000021b000007945 */ /* 0x000fe20003800000 */
[----:B------:R-:W-:Y:S02]  /*2b60*/  IMAD.IADD R3, R67, 0x1, -R8 ;  /* 0x0000000143037824 */ /* 0x000fe400078e0a08 */
[----:B------:R-:W-:Y:S01]  /*2b70*/  IMAD.IADD R83, R73, 0x1, R7 ;  /* 0x0000000149537824 */ /* 0x000fe200078e0207 */
[----:B------:R-:W-:-:S04]  /*2b80*/  ISETP.GT.AND P0, PT, R6, RZ, PT ;  /* 0x000000ff0600720c */ /* 0x000fc80003f04270 */
[----:B------:R-:W-:-:S03]  /*2b90*/  ISETP.GT.AND P2, PT, R3, RZ, P0 ;  /* 0x000000ff0300720c */ /* 0x000fc60000744270 */
[----:B------:R-:W-:Y:S10]  /*2ba0*/  @!P1 BRA `(.L_x_33) ;  /* 0x0000001400dc9947 */ /* 0x000ff40003800000 */
[----:B------:R-:W0:Y:S01]  /*2bb0*/  LDC.64 R76, c[0x0][0x5b8] ;  /* 0x00016e00ff4c7b82 */ /* 0x000e220000000a00 */
[----:B------:R-:W-:-:S07]  /*2bc0*/  ULDC.64 UR4, c[0x0][0x5c0] ;  /* 0x0001700000047ab9 */ /* 0x000fce0000000a00 */
[----:B------:R-:W1:Y:S08]  /*2bd0*/  LDC.64 R78, c[0x0][0x5b0] ;  /* 0x00016c00ff4e7b82 */ /* 0x000e700000000a00 */
[----:B------:R-:W2:Y:S01]  /*2be0*/  LDC.64 R80, c[0x0][0x5a8] ;  /* 0x00016a00ff507b82 */ /* 0x000ea20000000a00 */
[-C--:B0-----:R-:W-:Y:S02]  /*2bf0*/  IMAD R4, R9, R76.reuse, RZ ;  /* 0x0000004c09047224 */ /* 0x081fe400078e02ff */
[----:B------:R-:W-:-:S04]  /*2c00*/  IMAD.WIDE.U32 R74, R69, R76, R10 ;  /* 0x0000004c454a7225 */ /* 0x000fc800078e000a */
[----:B------:R-:W-:Y:S02]  /*2c10*/  IMAD R73, R69, R77, R4 ;  /* 0x0000004d45497224 */ /* 0x000fe400078e0204 */
[-C--:B-1----:R-:W-:Y:S02]  /*2c20*/  IMAD R4, R71, R78.reuse, RZ ;  /* 0x0000004e47047224 */ /* 0x082fe400078e02ff */
[----:B------:R-:W-:Y:S02]  /*2c30*/  IMAD.IADD R13, R75, 0x1, R73 ;  /* 0x000000014b0d7824 */ /* 0x000fe400078e0249 */
[----:B------:R-:W-:Y:S02]  /*2c40*/  IMAD.MOV.U32 R12, RZ, RZ, R74 ;  /* 0x000000ffff0c7224 */ /* 0x000fe400078e004a */
[C---:B------:R-:W-:Y:S02]  /*2c50*/  IMAD R71, R70.reuse, R79, R4 ;  /* 0x0000004f46477224 */ /* 0x040fe400078e0204 */
[----:B------:R-:W-:-:S04]  /*2c60*/  IMAD.WIDE.U32 R4, R70, R78, R12 ;  /* 0x0000004e46047225 */ /* 0x000fc800078e000c */
[----:B------:R-:W-:Y:S01]  /*2c70*/  IMAD.IADD R5, R5, 0x1, R71 ;  /* 0x0000000105057824 */ /* 0x000fe200078e0247 */
[----:B--2---:R-:W-:-:S04]  /*2c80*/  LEA R14, P1, R4, R80, 0x2 ;  /* 0x00000050040e7211 */ /* 0x004fc800078210ff */
[----:B------:R-:W-:-:S05]  /*2c90*/  LEA.HI.X R15, R4, R81, R5, 0x2, P1 ;  /* 0x00000051040f7211 */ /* 0x000fca00008f1405 */
[----:B------:R0:W2:Y:S01]  /*2ca0*/  @P2 LDG.E.LTC128B R7, desc[UR40][R14.64] ;  /* 0x000000280e072981 */ /* 0x0000a2000c1e1920 */
[----:B------:R-:W-:Y:S01]  /*2cb0*/  LEA R8, P3, R72, UR4, 0x2 ;  /* 0x0000000448087c11 */ /* 0x000fe2000f8610ff */
[----:B------:R-:W-:Y:S01]  /*2cc0*/  IMAD.WIDE.U32 R4, R70, R78, R10 ;  /* 0x0000004e46047225 */ /* 0x000fe200078e000a */
[----:B------:R-:W-:Y:S01]  /*2cd0*/  ISETP.GT.AND P1, PT, R6, 0x1, PT ;  /* 0x000000010600780c */ /* 0x000fe20003f24270 */
[----:B------:R-:W-:Y:S02]  /*2ce0*/  BSSY B1, `(.L_x_34) ;  /* 0x0000012000017945 */ /* 0x000fe40003800000 */
[----:B------:R-:W-:Y:S02]  /*2cf0*/  IMAD.IADD R5, R71, 0x1, R5 ;  /* 0x0000000147057824 */ /* 0x000fe400078e0205 */
[----:B------:R-:W-:Y:S01]  /*2d00*/  IMAD.WIDE.U32 R20, R69, R76, R4 ;  /* 0x0000004c45147225 */ /* 0x000fe200078e0004 */
[----:B0-----:R-:W-:-:S03]  /*2d10*/  SHF.L.U64.HI R15, R78, 0x3, R79 ;  /* 0x000000034e0f7819 */ /* 0x001fc6000001024f */
[----:B------:R-:W-:Y:S01]  /*2d20*/  IMAD.IADD R5, R73, 0x1, R21 ;  /* 0x0000000149057824 */ /* 0x000fe200078e0215 */
[----:B------:R-:W-:Y:S01]  /*2d30*/  LEA R4, P4, R20, R80, 0x2 ;  /* 0x0000005014047211 */ /* 0x000fe200078810ff */
[----:B------:R-:W-:-:S03]  /*2d40*/  IMAD.SHL.U32 R14, R78, 0x8, RZ ;  /* 0x000000084e0e7824 */ /* 0x000fc600078e00ff */
[----:B------:R-:W-:Y:S01]  /*2d50*/  LEA.HI.X R5, R20, R81, R5, 0x2, P4 ;  /* 0x0000005114057211 */ /* 0x000fe200020f1405 */
[----:B------:R-:W-:Y:S01]  /*2d60*/  IMAD.WIDE.U32 R20, R70, R78, R14 ;  /* 0x0000004e46147225 */ /* 0x000fe200078e000e */
[----:B--2---:R-:W-:-:S05]  /*2d70*/  LOP3.LUT R9, R7, 0xffffe000, RZ, 0xc0, !PT ;  /* 0xffffe00007097812 */ /* 0x004fca00078ec0ff */
[----:B------:R-:W-:-:S04]  /*2d80*/  FMUL R9, R9, R58 ;  /* 0x0000003a09097220 */ /* 0x000fc80000400000 */
[----:B------:R-:W-:Y:S01]  /*2d90*/  FFMA R77, R24, R23, R9 ;  /* 0x00000017184d7223 */ /* 0x000fe20000000009 */
[----:B------:R-:W-:Y:S02]  /*2da0*/  LEA.HI.X R9, R72, UR5, R83, 0x2, P3 ;  /* 0x0000000548097c11 */ /* 0x000fe400098f1453 */
[----:B------:R-:W-:Y:S02]  /*2db0*/  ISETP.GT.AND P3, PT, R3, RZ, P1 ;  /* 0x000000ff0300720c */ /* 0x000fe40000f64270 */
[----:B------:R-:W-:-:S05]  /*2dc0*/  F2FP.TF32.F32.PACK_B R77, R77 ;  /* 0x0000004dff4d723e */ /* 0x000fca00024050ff */
[----:B------:R0:W-:Y:S06]  /*2dd0*/  @P2 STG.E desc[UR40][R8.64], R77 ;  /* 0x0000004d08002986 */ /* 0x0001ec000c101928 */
[----:B------:R-:W-:Y:S05]  /*2de0*/  @!P3 BRA `(.L_x_35) ;  /* 0x000000000004b947 */ /* 0x000fea0003800000 */
[----:B------:R1:W5:Y:S02]  /*2df0*/  LDG.E.LTC128B R7, desc[UR40][R4.64+0x4] ;  /* 0x0000042804077981 */ /* 0x000364000c1e1920 */
.L_x_35:
[----:B------:R-:W-:Y:S05]  /*2e00*/  BSYNC B1 ;  /* 0x0000000000017941 */ /* 0x000fea0003800000 */
.L_x_34:
[----:B-----5:R-:W-:Y:S01]  /*2e10*/  LOP3.LUT R15, R7, 0xffffe000, RZ, 0xc0, !PT ;  /* 0xffffe000070f7812 */ /* 0x020fe200078ec0ff */
[----:B------:R-:W-:Y:S01]  /*2e20*/  IMAD.IADD R71, R71, 0x1, R21 ;  /* 0x0000000147477824 */ /* 0x000fe200078e0215 */
[----:B------:R-:W-:Y:S01]  /*2e30*/  IADD3 R74, P2, R74, R20, RZ ;  /* 0x000000144a4a7210 */ /* 0x000fe20007f5e0ff */
[----:B------:R-:W-:Y:S01]  /*2e40*/  IMAD.MOV.U32 R24, RZ, RZ, R7 ;  /* 0x000000ffff187224 */ /* 0x000fe200078e0007 */
[----:B------:R-:W-:Y:S01]  /*2e50*/  ISETP.GT.AND P0, PT, R3, 0x8, P0 ;  /* 0x000000080300780c */ /* 0x000fe20000704270 */
[----:B------:R-:W-:Y:S02]  /*2e60*/  FMUL R12, R15, R58 ;  /* 0x0000003a0f0c7220 */ /* 0x000fe40000400000 */
[----:B------:R-:W-:Y:S01]  /*2e70*/  IMAD.X R13, R71, 0x1, R13, P2 ;  /* 0x00000001470d7824 */ /* 0x000fe200010e060d */
[----:B------:R-:W-:Y:S01]  /*2e80*/  LEA R14, P2, R74, R80, 0x2 ;  /* 0x000000504a0e7211 */ /* 0x000fe200078410ff */
[----:B------:R-:W-:-:S03]  /*2e90*/  FFMA R25, R25, R23, R12 ;  /* 0x0000001719197223 */ /* 0x000fc6000000000c */
[----:B------:R-:W-:Y:S02]  /*2ea0*/  LEA.HI.X R15, R74, R81, R13, 0x2, P2 ;  /* 0x000000514a0f7211 */ /* 0x000fe400010f140d */
[----:B------:R-:W-:-:S05]  /*2eb0*/  F2FP.TF32.F32.PACK_B R25, R25 ;  /* 0x00000019ff19723e */ /* 0x000fca00024050ff */
[----:B------:R2:W-:Y:S04]  /*2ec0*/  @P3 STG.E desc[UR40][R8.64+0x4], R25 ;  /* 0x0000041908003986 */ /* 0x0005e8000c101928 */
[----:B------:R-:W3:Y:S01]  /*2ed0*/  @P0 LDG.E.LTC128B R24, desc[UR40][R14.64] ;  /* 0x000000280e180981 */ /* 0x000ee2000c1e1920 */
[----:B------:R-:W-:Y:S01]  /*2ee0*/  IADD3 R20, P2, R10, R20, RZ ;  /* 0x000000140a147210 */ /* 0x000fe20007f5e0ff */
[----:B------:R-:W-:Y:S01]  /*2ef0*/  BSSY B1, `(.L_x_36) ;  /* 0x0000011000017945 */ /* 0x000fe20003800000 */
[----:B------:R-:W-:-:S03]  /*2f00*/  ISETP.GT.AND P1, PT, R3, 0x8, P1 ;  /* 0x000000080300780c */ /* 0x000fc60000f24270 */
[----:B------:R-:W-:Y:S01]  /*2f10*/  IMAD.X R21, R11, 0x1, R71, P2 ;  /* 0x000000010b157824 */ /* 0x000fe200010e0647 */
[C---:B------:R-:W-:Y:S02]  /*2f20*/  SHF.L.U64.HI R11, R59.reuse, 0x2, R60 ;  /* 0x000000023b0b7819 */ /* 0x040fe4000001023c */
[----:B------:R-:W-:Y:S01]  /*2f30*/  LEA R12, P2, R59, R8, 0x2 ;  /* 0x000000083b0c7211 */ /* 0x000fe200078410ff */
[----:B------:R-:W-:-:S04]  /*2f40*/  IMAD.WIDE.U32 R20, R69, R76, R20 ;  /* 0x0000004c45147225 */ /* 0x000fc800078e0014 */
[----:B------:R-:W-:Y:S01]  /*2f50*/  IMAD.X R13, R11, 0x1, R9, P2 ;  /* 0x000000010b0d7824 */ /* 0x000fe200010e0609 */
[----:B------:R-:W-:Y:S02]  /*2f60*/  LEA R10, P3, R20, R80, 0x2 ;  /* 0x00000050140a7211 */ /* 0x000fe400078610ff */
[----:B---3--:R-:W-:-:S05]  /*2f70*/  LOP3.LUT R7, R24, 0xffffe000, RZ, 0xc0, !PT ;  /* 0xffffe00018077812 */ /* 0x008fca00078ec0ff */
[----:B------:R-:W-:-:S04]  /*2f80*/  FMUL R7, R7, R58 ;  /* 0x0000003a07077220 */ /* 0x000fc80000400000 */
[----:B------:R-:W-:Y:S01]  /*2f90*/  FFMA R69, R26, R23, R7 ;  /* 0x000000171a457223 */ /* 0x000fe20000000007 */
[----:B------:R-:W-:-:S04]  /*2fa0*/  IMAD.IADD R7, R73, 0x1, R21 ;  /* 0x0000000149077824 */ /* 0x000fc800078e0215 */
[----:B------:R-:W-:Y:S02]  /*2fb0*/  F2FP.TF32.F32.PACK_B R69, R69 ;  /* 0x00000045ff45723e */ /* 0x000fe400024050ff */
[----:B------:R-:W-:-:S03]  /*2fc0*/  LEA.HI.X R11, R20, R81, R7, 0x2, P3 ;  /* 0x00000051140b7211 */ /* 0x000fc600018f1407 */
[----:B------:R2:W-:Y:S01]  /*2fd0*/  @P0 STG.E desc[UR40][R12.64], R69 ;  /* 0x000000450c000986 */ /* 0x0005e2000c101928 */
[----:B------:R-:W-:Y:S05]  /*2fe0*/  @!P1 BRA `(.L_x_37) ;  /* 0x0000000000049947 */ /* 0x000fea0003800000 */
[----:B------:R3:W5:Y:S02]  /*2ff0*/  LDG.E.LTC128B R24, desc[UR40][R10.64+0x4] ;  /* 0x000004280a187981 */ /* 0x000764000c1e1920 */
.L_x_37:
[----:B------:R-:W-:Y:S05]  /*3000*/  BSYNC B1 ;  /* 0x0000000000017941 */ /* 0x000fea0003800000 */
.L_x_36:
[----:B-----5:R-:W-:Y:S01]  /*3010*/  LOP3.LUT R7, R24, 0xffffe000, RZ, 0xc0, !PT ;  /* 0xffffe00018077812 */ /* 0x020fe200078ec0ff */
[----:B------:R-:W-:Y:S01]  /*3020*/  BSSY B1, `(.L_x_38) ;  /* 0x0000009000017945 */ /* 0x000fe20003800000 */
[----:B------:R-:W-:-:S03]  /*3030*/  ISETP.GT.AND P0, PT, R6, 0x8, PT ;  /* 0x000000080600780c */ /* 0x000fc60003f04270 */
[----:B------:R-:W-:Y:S01]  /*3040*/  FMUL R14, R7, R58 ;  /* 0x0000003a070e7220 */ /* 0x000fe20000400000 */
[----:B------:R-:W-:-:S03]  /*3050*/  ISETP.GT.AND P2, PT, R3, RZ, P0 ;  /* 0x000000ff0300720c */ /* 0x000fc60000744270 */
[----:B------:R-:W-:-:S05]  /*3060*/  FFMA R27, R27, R23, R14 ;  /* 0x000000171b1b7223 */ /* 0x000fca000000000e */
[----:B------:R-:W-:-:S05]  /*3070*/  F2FP.TF32.F32.PACK_B R27, R27 ;  /* 0x0000001bff1b723e */ /* 0x000fca00024050ff */
[----:B------:R4:W-:Y:S01]  /*3080*/  @P1 STG.E desc[UR40][R12.64+0x4], R27 ;  /* 0x0000041b0c001986 */ /* 0x0009e2000c101928 */
[----:B------:R-:W-:Y:S05]  /*3090*/  @!P2 BRA `(.L_x_39) ;  /* 0x000000000004a947 */ /* 0x000fea0003800000 */
[----:B------:R0:W5:Y:S02]  /*30a0*/  LDG.E.LTC128B R24, desc[UR40][R4.64+0x20] ;  /* 0x0000202804187981 */ /* 0x000164000c1e1920 */
.L_x_39:
[----:B------:R-:W-:Y:S05]  /*30b0*/  BSYNC B1 ;  /* 0x0000000000017941 */ /* 0x000fea0003800000 */
.L_x_38:
        /* <DEDUP_REMOVED lines=10> */
.L_x_41:
[----:B------:R-:W-:Y:S05]  /*3160*/  BSYNC B1 ;  /* 0x0000000000017941 */ /* 0x000fea0003800000 */
.L_x_40:
[----:B0----5:R-:W-:Y:S01]  /*3170*/  LOP3.LUT R7, R24, 0xffffe000, RZ, 0xc0, !PT ;  /* 0xffffe00018077812 */ /* 0x021fe200078ec0ff */
[----:B------:R-:W-:Y:S01]  /*3180*/  BSSY B1, `(.L_x_42) ;  /* 0x0000008000017945 */ /* 0x000fe20003800000 */
[----:B------:R-:W-:-:S03]  /*3190*/  ISETP.GT.AND P0, PT, R3, 0x8, P0 ;  /* 0x000000080300780c */ /* 0x000fc60000704270 */
[----:B------:R-:W-:-:S04]  /*31a0*/  FMUL R14, R7, R58 ;  /* 0x0000003a070e7220 */ /* 0x000fc80000400000 */
[----:B------:R-:W-:-:S05]  /*31b0*/  FFMA R29, R29, R23, R14 ;  /* 0x000000171d1d7223 */ /* 0x000fca000000000e */
[----:B------:R-:W-:-:S05]  /*31c0*/  F2FP.TF32.F32.PACK_B R29, R29 ;  /* 0x0000001dff1d723e */ /* 0x000fca00024050ff */
[----:B------:R0:W-:Y:S01]  /*31d0*/  @P3 STG.E desc[UR40][R8.64+0x24], R29 ;  /* 0x0000241d08003986 */ /* 0x0001e2000c101928 */
[----:B------:R-:W-:Y:S05]  /*31e0*/  @!P0 BRA `(.L_x_43) ;  /* 0x0000000000048947 */ /* 0x000fea0003800000 */
[----:B------:R0:W5:Y:S02]  /*31f0*/  LDG.E.LTC128B R24, desc[UR40][R10.64+0x20] ;  /* 0x000020280a187981 */ /* 0x000164000c1e1920 */
.L_x_43:
[----:B------:R-:W-:Y:S05]  /*3200*/  BSYNC B1 ;  /* 0x0000000000017941 */ /* 0x000fea0003800000 */
.L_x_42:
[----:B-----5:R-:W-:Y:S01]  /*3210*/  LOP3.LUT R7, R24, 0xffffe000, RZ, 0xc0, !PT ;  /* 0xffffe00018077812 */ /* 0x020fe200078ec0ff */
        /* <DEDUP_REMOVED lines=8> */
.L_x_45:
[----:B------:R-:W-:Y:S05]  /*32a0*/  BSYNC B1 ;  /* 0x0000000000017941 */ /* 0x000fea0003800000 */
.L_x_44:
[----:B0----5:R-:W-:Y:S01]  /*32b0*/  LOP3.LUT R7, R24, 0xffffe000, RZ, 0xc0, !PT ;  /* 0xffffe00018077812 */ /* 0x021fe200078ec0ff */
        /* <DEDUP_REMOVED lines=9> */
.L_x_47:
[----:B------:R-:W-:Y:S05]  /*3350*/  BSYNC B1 ;  /* 0x0000000000017941 */ /* 0x000fea0003800000 */
.L_x_46:
        /* <DEDUP_REMOVED lines=10> */
.L_x_49:
[----:B------:R-:W-:Y:S05]  /*3400*/  BSYNC B1 ;  /* 0x0000000000017941 */ /* 0x000fea0003800000 */
.L_x_48:
        /* <DEDUP_REMOVED lines=9> */
.L_x_51:
[----:B------:R-:W-:Y:S05]  /*34a0*/  BSYNC B1 ;  /* 0x0000000000017941 */ /* 0x000fea0003800000 */
.L_x_50:
        /* <DEDUP_REMOVED lines=9> */
.L_x_53:
[----:B------:R-:W-:Y:S05]  /*3540*/  BSYNC B1 ;  /* 0x0000000000017941 */ /* 0x000fea0003800000 */
.L_x_52:
        /* <DEDUP_REMOVED lines=10> */
.L_x_55:
[----:B------:R-:W-:Y:S05]  /*35f0*/  BSYNC B1 ;  /* 0x0000000000017941 */ /* 0x000fea0003800000 */
.L_x_54:
        /* <DEDUP_REMOVED lines=10> */
.L_x_57:
[----:B------:R-:W-:Y:S05]  /*36a0*/  BSYNC B1 ;  /* 0x0000000000017941 */ /* 0x000fea0003800000 */
.L_x_56:
        /* <DEDUP_REMOVED lines=9> */
.L_x_59:
[----:B------:R-:W-:Y:S05]  /*3740*/  BSYNC B1 ;  /* 0x0000000000017941 */ /* 0x000fea0003800000 */
.L_x_58:
        /* <DEDUP_REMOVED lines=9> */
.L_x_61:
[----:B------:R-:W-:Y:S05]  /*37e0*/  BSYNC B1 ;  /* 0x0000000000017941 */ /* 0x000fea0003800000 */
.L_x_60:
        /* <DEDUP_REMOVED lines=10> */
.L_x_63:
[----:B------:R-:W-:Y:S05]  /*3890*/  BSYNC B1 ;  /* 0x0000000000017941 */ /* 0x000fea0003800000 */
.L_x_62:
        /* <DEDUP_REMOVED lines=10> */
.L_x_65:
[----:B------:R-:W-:Y:S05]  /*3940*/  BSYNC B1 ;  /* 0x0000000000017941 */ /* 0x000fea0003800000 */
.L_x_64:
        /* <DEDUP_REMOVED lines=9> */
.L_x_67:
[----:B------:R-:W-:Y:S05]  /*39e0*/  BSYNC B1 ;  /* 0x0000000000017941 */ /* 0x000fea0003800000 */
.L_x_66:
        /* <DEDUP_REMOVED lines=9> */
.L_x_69:
[----:B------:R-:W-:Y:S05]  /*3a80*/  BSYNC B1 ;  /* 0x0000000000017941 */ /* 0x000fea0003800000 */
.L_x_68:
        /* <DEDUP_REMOVED lines=10> */
.L_x_71:
[----:B------:R-:W-:Y:S05]  /*3b30*/  BSYNC B1 ;  /* 0x0000000000017941 */ /* 0x000fea0003800000 */
.L_x_70:
        /* <DEDUP_REMOVED lines=10> */
.L_x_73:
[----:B------:R-:W-:Y:S05]  /*3be0*/  BSYNC B1 ;  /* 0x0000000000017941 */ /* 0x000fea0003800000 */
.L_x_72:
        /* <DEDUP_REMOVED lines=9> */
.L_x_75:
[----:B------:R-:W-:Y:S05]  /*3c80*/  BSYNC B1 ;  /* 0x0000000000017941 */ /* 0x000fea0003800000 */
.L_x_74:
        /* <DEDUP_REMOVED lines=9> */
.L_x_77:
[----:B------:R-:W-:Y:S05]  /*3d20*/  BSYNC B1 ;  /* 0x0000000000017941 */ /* 0x000fea0003800000 */
.L_x_76:
        /* <DEDUP_REMOVED lines=10> */
.L_x_79:
[----:B------:R-:W-:Y:S05]  /*3dd0*/  BSYNC B1 ;  /* 0x0000000000017941 */ /* 0x000fea0003800000 */
.L_x_78:
        /* <DEDUP_REMOVED lines=10> */
.L_x_81:
[----:B------:R-:W-:Y:S05]  /*3e80*/  BSYNC B1 ;  /* 0x0000000000017941 */ /* 0x000fea0003800000 */
.L_x_80:
        /* <DEDUP_REMOVED lines=9> */
.L_x_83:
[----:B------:R-:W-:Y:S05]  /*3f20*/  BSYNC B1 ;  /* 0x0000000000017941 */ /* 0x000fea0003800000 */
.L_x_82:
        /* <DEDUP_REMOVED lines=9> */
.L_x_85:
[----:B------:R-:W-:Y:S05]  /*3fc0*/  BSYNC B1 ;  /* 0x0000000000017941 */ /* 0x000fea0003800000 */
.L_x_84:
        /* <DEDUP_REMOVED lines=10> */
.L_x_87:
[----:B------:R-:W-:Y:S05]  /*4070*/  BSYNC B1 ;  /* 0x0000000000017941 */ /* 0x000fea0003800000 */
.L_x_86:
[----:B-----5:R-:W-:Y:S01]  /*4080*/  LOP3.LUT R7, R24, 0xffffe000, RZ, 0xc0, !PT ;  /* 0xffffe00018077812 */ /* 0x020fe200078ec0ff */
[----:B------:R-:W-:Y:S01]  /*4090*/  BSSY B1, `(.L_x_88) ;  /* 0x000000b000017945 */ /* 0x000fe20003800000 */
[----:B------:R-:W-:Y:S01]  /*40a0*/  ISETP.GT.AND P1, PT, R6, 0x39, PT ;  /* 0x000000390600780c */ /* 0x000fe20003f24270 */
[----:B------:R-:W-:Y:S02]  /*40b0*/  @P2 IMAD.MOV.U32 R6, RZ, RZ, R8 ;  /* 0x000000ffff062224 */ /* 0x000fe400078e0008 */
[----:B------:R-:W-:Y:S01]  /*40c0*/  FMUL R7, R7, R58 ;  /* 0x0000003a07077220 */ /* 0x000fe20000400000 */
[----:B------:R-:W-:-:S03]  /*40d0*/  ISETP.GT.AND P3, PT, R3, RZ, P1 ;  /* 0x000000ff0300720c */ /* 0x000fc60000f64270 */
[----:B------:R-:W-:Y:S01]  /*40e0*/  FFMA R15, R52, R23, R7 ;  /* 0x00000017340f7223 */ /* 0x000fe20000000007 */
[----:B------:R-:W-:-:S04]  /*40f0*/  @P2 IMAD.MOV.U32 R7, RZ, RZ, R9 ;  /* 0x000000ffff072224 */ /* 0x000fc800078e0009 */
[----:B------:R-:W-:-:S05]  /*4100*/  F2FP.TF32.F32.PACK_B R15, R15 ;  /* 0x0000000fff0f723e */ /* 0x000fca00024050ff */
[----:B------:R0:W-:Y:S01]  /*4110*/  @P2 STG.E desc[UR40][R6.64+0xe0], R15 ;  /* 0x0000e00f06002986 */ /* 0x0001e2000c101928 */
[----:B------:R-:W-:Y:S05]  /*4120*/  @!P3 BRA `(.L_x_89) ;  /* 0x000000000004b947 */ /* 0x000fea0003800000 */
[----:B------:R0:W5:Y:S02]  /*4130*/  LDG.E.LTC128B R24, desc[UR40][R4.64+0xe4] ;  /* 0x0000e42804187981 */ /* 0x000164000c1e1920 */
.L_x_89:
[----:B------:R-:W-:Y:S05]  /*4140*/  BSYNC B1 ;  /* 0x0000000000017941 */ /* 0x000fea0003800000 */
.L_x_88:
[----:B01---5:R-:W-:Y:S01]  /*4150*/  LOP3.LUT R5, R24, 0xffffe000, RZ, 0xc0, !PT ;  /* 0xffffe00018057812 */ /* 0x023fe200078ec0ff */
        /* <DEDUP_REMOVED lines=8> */
.L_x_91:
[----:B------:R-:W-:Y:S05]  /*41e0*/  BSYNC B1 ;  /* 0x0000000000017941 */ /* 0x000fea0003800000 */
.L_x_90:
[----:B-----5:R-:W-:Y:S01]  /*41f0*/  LOP3.LUT R5, R24, 0xffffe000, RZ, 0xc0, !PT ;  /* 0xffffe00018057812 */ /* 0x020fe200078ec0ff */
[----:B------:R-:W-:Y:S01]  /*4200*/  @P0 IMAD.MOV.U32 R4, RZ, RZ, R12 ;  /* 0x000000ffff040224 */ /* 0x000fe200078e000c */
[----:B------:R-:W-:Y:S01]  /*4210*/  ISETP.GT.AND P1, PT, R3, 0x8, P1 ;  /* 0x000000080300780c */ /* 0x000fe20000f24270 */
[----:B------:R-:W-:Y:S02]  /*4220*/  BSSY B1, `(.L_x_92) ;  /* 0x0000008000017945 */ /* 0x000fe40003800000 */
[----:B------:R-:W-:-:S04]  /*4230*/  FMUL R5, R5, R58 ;  /* 0x0000003a05057220 */ /* 0x000fc80000400000 */
[----:B------:R-:W-:Y:S01]  /*4240*/  FFMA R7, R54, R23, R5 ;  /* 0x0000001736077223 */ /* 0x000fe20000000005 */
[----:B------:R-:W-:-:S04]  /*4250*/  @P0 IMAD.MOV.U32 R5, RZ, RZ, R13 ;  /* 0x000000ffff050224 */ /* 0x000fc800078e000d */
[----:B------:R-:W-:-:S05]  /*4260*/  F2FP.TF32.F32.PACK_B R7, R7 ;  /* 0x00000007ff07723e */ /* 0x000fca00024050ff */
[----:B------:R0:W-:Y:S01]  /*4270*/  @P0 STG.E desc[UR40][R4.64+0xe0], R7 ;  /* 0x0000e00704000986 */ /* 0x0001e2000c101928 */
[----:B------:R-:W-:Y:S05]  /*4280*/  @!P1 BRA `(.L_x_93) ;  /* 0x0000000000049947 */ /* 0x000fea0003800000 */
[----:B------:R0:W5:Y:S02]  /*4290*/  LDG.E.LTC128B R24, desc[UR40][R10.64+0xe4] ;  /* 0x0000e4280a187981 */ /* 0x000164000c1e1920 */
.L_x_93:
[----:B------:R-:W-:Y:S05]  /*42a0*/  BSYNC B1 ;  /* 0x0000000000017941 */ /* 0x000fea0003800000 */
.L_x_92:
[----:B------:R-:W-:Y:S05]  /*42b0*/  @!P1 BRA `(.L_x_94) ;  /* 0x0000000800909947 */ /* 0x000fea0003800000 */
[----:B-----5:R-:W-:-:S05]  /*42c0*/  LOP3.LUT R3, R24, 0xffffe000, RZ, 0xc0, !PT ;  /* 0xffffe00018037812 */ /* 0x020fca00078ec0ff */
[----:B0-----:R-:W-:-:S04]  /*42d0*/  FMUL R4, R3, R58 ;  /* 0x0000003a03047220 */ /* 0x001fc80000400000 */
[----:B------:R-:W-:-:S05]  /*42e0*/  FFMA R55, R55, R23, R4 ;  /* 0x0000001737377223 */ /* 0x000fca0000000004 */
[----:B------:R-:W-:-:S05]  /*42f0*/  F2FP.TF32.F32.PACK_B R55, R55 ;  /* 0x00000037ff37723e */ /* 0x000fca00024050ff */
[----:B------:R0:W-:Y:S01]  /*4300*/  STG.E desc[UR40][R12.64+0xe4], R55 ;  /* 0x0000e4370c007986 */ /* 0x0001e2000c101928 */
[----:B------:R-:W-:Y:S05]  /*4310*/  BRA `(.L_x_94) ;  /* 0x0000000800787947 */ /* 0x000fea0003800000 */
.L_x_33:
[----:B------:R-:W-:Y:S01]  /*4320*/  ISETP.GT.AND P4, PT, R6, 0x1, PT ;  /* 0x000000010600780c */ /* 0x000fe20003f84270 */
[----:B------:R-:W-:Y:S01]  /*4330*/  ULDC.64 UR4, c[0x0][0x5c0] ;  /* 0x0001700000047ab9 */ /* 0x000fe20000000a00 */
[-C--:B------:R-:W-:Y:S01]  /*4340*/  FMUL R7, R24, R23.reuse ;  /* 0x0000001718077220 */ /* 0x080fe20000400000 */
[----:B------:R-:W-:Y:S01]  /*4350*/  LEA R4, P3, R72, UR4, 0x2 ;  /* 0x0000000448047c11 */ /* 0x000fe2000f8610ff */
[-C--:B------:R-:W-:Y:S01]  /*4360*/  FMUL R25, R25, R23.reuse ;  /* 0x0000001719197220 */ /* 0x080fe20000400000 */
[----:B------:R-:W-:Y:S01]  /*4370*/  ISETP.GT.AND P1, PT, R3, RZ, P4 ;  /* 0x000000ff0300720c */ /* 0x000fe20002724270 */
[-C--:B------:R-:W-:Y:S01]  /*4380*/  FMUL R11, R26, R23.reuse ;  /* 0x000000171a0b7220 */ /* 0x080fe20000400000 */
[----:B------:R-:W-:Y:S01]  /*4390*/  LEA.HI.X R5, R72, UR5, R83, 0x2, P3 ;  /* 0x0000000548057c11 */ /* 0x000fe200098f1453 */
[----:B------:R-:W-:Y:S01]  /*43a0*/  FMUL R27, R27, R23 ;  /* 0x000000171b1b7220 */ /* 0x000fe20000400000 */
[----:B------:R-:W-:Y:S01]  /*43b0*/  F2FP.TF32.F32.PACK_B R7, R7 ;  /* 0x00000007ff07723e */ /* 0x000fe200024050ff */
[----:B------:R-:W-:Y:S01]  /*43c0*/  FMUL R29, R29, R23 ;  /* 0x000000171d1d7220 */ /* 0x000fe20000400000 */
[----:B------:R-:W-:Y:S01]  /*43d0*/  F2FP.TF32.F32.PACK_B R25, R25 ;  /* 0x00000019ff19723e */ /* 0x000fe200024050ff */
[-C--:B------:R-:W-:Y:S01]  /*43e0*/  FMUL R31, R31, R23.reuse ;  /* 0x000000171f1f7220 */ /* 0x080fe20000400000 */
[C---:B------:R-:W-:Y:S01]  /*43f0*/  SHF.L.U64.HI R9, R59.reuse, 0x2, R60 ;  /* 0x000000023b097819 */ /* 0x040fe2000001023c */
[----:B------:R0:W-:Y:S01]  /*4400*/  @P2 STG.E desc[UR40][R4.64], R7 ;  /* 0x0000000704002986 */ /* 0x0001e2000c101928 */
[----:B------:R-:W-:Y:S01]  /*4410*/  LEA R8, P3, R59, R4, 0x2 ;  /* 0x000000043b087211 */ /* 0x000fe200078610ff */
[-C--:B------:R-:W-:Y:S01]  /*4420*/  FMUL R13, R32, R23.reuse ;  /* 0x00000017200d7220 */ /* 0x080fe20000400000 */
[C---:B------:R-:W-:Y:S01]  /*4430*/  ISETP.GT.AND P2, PT, R6.reuse, 0x8, PT ;  /* 0x000000080600780c */ /* 0x040fe20003f44270 */
[----:B------:R-:W-:Y:S01]  /*4440*/  @P1 STG.E desc[UR40][R4.64+0x4], R25 ;  /* 0x0000041904001986 */ /* 0x000fe2000c101928 */
[----:B------:R-:W-:Y:S01]  /*4450*/  ISETP.GT.AND P1, PT, R6, 0x9, PT ;  /* 0x000000090600780c */ /* 0x000fe20003f24270 */
[----:B------:R-:W-:Y:S01]  /*4460*/  IMAD.X R9, R9, 0x1, R5, P3 ;  /* 0x0000000109097824 */ /* 0x000fe200018e0605 */
[----:B------:R-:W-:Y:S01]  /*4470*/  ISETP.GT.AND P0, PT, R3, 0x8, P0 ;  /* 0x000000080300780c */ /* 0x000fe20000704270 */
[-C--:B------:R-:W-:Y:S01]  /*4480*/  FMUL R33, R33, R23.reuse ;  /* 0x0000001721217220 */ /* 0x080fe20000400000 */
[----:B------:R-:W-:Y:S01]  /*4490*/  ISETP.GT.AND P4, PT, R3, 0x8, P4 ;  /* 0x000000080300780c */ /* 0x000fe20002784270 */
[-C--:B------:R-:W-:Y:S01]  /*44a0*/  FMUL R35, R35, R23.reuse ;  /* 0x0000001723237220 */ /* 0x080fe20000400000 */
[C---:B------:R-:W-:Y:S01]  /*44b0*/  ISETP.GT.AND P5, PT, R3.reuse, RZ, P2 ;  /* 0x000000ff0300720c */ /* 0x040fe200017a4270 */
[-C--:B0-----:R-:W-:Y:S01]  /*44c0*/  FMUL R7, R28, R23.reuse ;  /* 0x000000171c077220 */ /* 0x081fe20000400000 */
[----:B------:R-:W-:Y:S01]  /*44d0*/  ISETP.GT.AND P3, PT, R3, RZ, P1 ;  /* 0x000000ff0300720c */ /* 0x000fe20000f64270 */
[----:B------:R-:W-:Y:S01]  /*44e0*/  FMUL R37, R37, R23 ;  /* 0x0000001725257220 */ /* 0x000fe20000400000 */
[----:B------:R-:W-:Y:S01]  /*44f0*/  F2FP.TF32.F32.PACK_B R11, R11 ;  /* 0x0000000bff0b723e */ /* 0x000fe200024050ff */
[----:B------:R-:W-:Y:S01]  /*4500*/  FMUL R39, R39, R23 ;  /* 0x0000001727277220 */ /* 0x000fe20000400000 */
[----:B------:R-:W-:Y:S01]  /*4510*/  F2FP.TF32.F32.PACK_B R27, R27 ;  /* 0x0000001bff1b723e */ /* 0x000fe200024050ff */
[----:B------:R-:W-:Y:S01]  /*4520*/  FMUL R41, R41, R23 ;  /* 0x0000001729297220 */ /* 0x000fe20000400000 */
[----:B------:R-:W-:Y:S01]  /*4530*/  F2FP.TF32.F32.PACK_B R7, R7 ;  /* 0x00000007ff07723e */ /* 0x000fe200024050ff */
[----:B------:R0:W-:Y:S01]  /*4540*/  @P0 STG.E desc[UR40][R8.64], R11 ;  /* 0x0000000b08000986 */ /* 0x0001e2000c101928 */
[----:B------:R-:W-:Y:S01]  /*4550*/  F2FP.TF32.F32.PACK_B R29, R29 ;  /* 0x0000001dff1d723e */ /* 0x000fe200024050ff */
[-C--:B------:R-:W-:Y:S01]  /*4560*/  FMUL R43, R43, R23.reuse ;  /* 0x000000172b2b7220 */ /* 0x080fe20000400000 */
[C---:B------:R-:W-:Y:S01]  /*4570*/  ISETP.GT.AND P0, PT, R6.reuse, 0x10, PT ;  /* 0x000000100600780c */ /* 0x040fe20003f04270 */
[----:B------:R-:W-:Y:S01]  /*4580*/  @P4 STG.E desc[UR40][R8.64+0x4], R27 ;  /* 0x0000041b08004986 */ /* 0x000fe2000c101928 */
[----:B------:R-:W-:Y:S01]  /*4590*/  ISETP.GT.AND P2, PT, R3, 0x8, P2 ;  /* 0x000000080300780c */ /* 0x000fe20001744270 */
[-C--:B------:R-:W-:Y:S01]  /*45a0*/  FMUL R45, R45, R23.reuse ;  /* 0x000000172d2d7220 */ /* 0x080fe20000400000 */
[C---:B------:R-:W-:Y:S01]  /*45b0*/  ISETP.GT.AND P1, PT, R3.reuse, 0x8, P1 ;  /* 0x000000080300780c */ /* 0x040fe20000f24270 */
[----:B------:R1:W-:Y:S01]  /*45c0*/  @P5 STG.E desc[UR40][R4.64+0x20], R7 ;  /* 0x0000200704005986 */ /* 0x0003e2000c101928 */
[----:B------:R-:W-:Y:S01]  /*45d0*/  ISETP.GT.AND P5, PT, R3, RZ, P0 ;  /* 0x000000ff0300720c */ /* 0x000fe200007a4270 */
[----:B------:R-:W-:Y:S01]  /*45e0*/  FMUL R47, R47, R23 ;  /* 0x000000172f2f7220 */ /* 0x000fe20000400000 */
[----:B------:R-:W-:Y:S01]  /*45f0*/  F2FP.TF32.F32.PACK_B R31, R31 ;  /* 0x0000001fff1f723e */ /* 0x000fe200024050ff */
[----:B------:R-:W-:Y:S01]  /*4600*/  @P3 STG.E desc[UR40][R4.64+0x24], R29 ;  /* 0x0000241d04003986 */ /* 0x000fe2000c101928 */
[----:B------:R-:W-:Y:S01]  /*4610*/  ISETP.GT.AND P3, PT, R6, 0x11, PT ;  /* 0x000000110600780c */ /* 0x000fe20003f64270 */
[----:B0-----:R-:W-:Y:S01]  /*4620*/  FMUL R11, R30, R23 ;  /* 0x000000171e0b7220 */ /* 0x001fe20000400000 */
[----:B------:R-:W-:Y:S01]  /*4630*/  F2FP.TF32.F32.PACK_B R13, R13 ;  /* 0x0000000dff0d723e */ /* 0x000fe200024050ff */
[-C--:B------:R-:W-:Y:S01]  /*4640*/  FMUL R49, R49, R23.reuse ;  /* 0x0000001731317220 */ /* 0x080fe20000400000 */
[----:B------:R-:W-:Y:S01]  /*4650*/  ISETP.GT.AND P4, PT, R3, RZ, P3 ;  /* 0x000000ff0300720c */ /* 0x000fe20001f84270 */
[----:B------:R-:W-:Y:S01]  /*4660*/  FMUL R15, R50, R23 ;  /* 0x00000017320f7220 */ /* 0x000fe20000400000 */
[----:B------:R-:W-:Y:S01]  /*4670*/  F2FP.TF32.F32.PACK_B R11, R11 ;  /* 0x0000000bff0b723e */ /* 0x000fe200024050ff */
[----:B-1----:R-:W-:Y:S01]  /*4680*/  FMUL R7, R34, R23 ;  /* 0x0000001722077220 */ /* 0x002fe20000400000 */
[----:B------:R-:W-:Y:S01]  /*4690*/  F2FP.TF32.F32.PACK_B R33, R33 ;  /* 0x00000021ff21723e */ /* 0x000fe200024050ff */
[-C--:B------:R-:W-:Y:S01]  /*46a0*/  FMUL R51, R51, R23.reuse ;  /* 0x0000001733337220 */ /* 0x080fe20000400000 */
[----:B------:R-:W-:Y:S01]  /*46b0*/  ISETP.GT.AND P0, PT, R3, 0x8, P0 ;  /* 0x000000080300780c */ /* 0x000fe20000704270 */
[----:B------:R0:W-:Y:S01]  /*46c0*/  @P2 STG.E desc[UR40][R8.64+0x20], R11 ;  /* 0x0000200b08002986 */ /* 0x0001e2000c101928 */
[----:B------:R-:W-:Y:S01]  /*46d0*/  ISETP.GT.AND P2, PT, R6, 0x19, PT ;  /* 0x000000190600780c */ /* 0x000fe20003f44270 */
[----:B------:R-:W-:Y:S01]  /*46e0*/  FMUL R21, R52, R23 ;  /* 0x0000001734157220 */ /* 0x000fe20000400000 */
[----:B------:R-:W-:Y:S01]  /*46f0*/  F2FP.TF32.F32.PACK_B R7, R7 ;  /* 0x00000007ff07723e */ /* 0x000fe200024050ff */
[----:B------:R-:W-:Y:S01]  /*4700*/  @P1 STG.E desc[UR40][R8.64+0x24], R31 ;  /* 0x0000241f08001986 */ /* 0x000fe2000c101928 */
[----:B------:R-:W-:Y:S01]  /*4710*/  ISETP.GT.AND P1, PT, R6, 0x18, PT ;  /* 0x000000180600780c */ /* 0x000fe20003f24270 */
[----:B------:R-:W-:Y:S01]  /*4720*/  FMUL R53, R53, R23 ;  /* 0x0000001735357220 */ /* 0x000fe20000400000 */
[----:B------:R-:W-:Y:S01]  /*4730*/  F2FP.TF32.F32.PACK_B R35, R35 ;  /* 0x00000023ff23723e */ /* 0x000fe200024050ff */
[----:B------:R1:W-:Y:S01]  /*4740*/  @P5 STG.E desc[UR40][R4.64+0x40], R13 ;  /* 0x0000400d04005986 */ /* 0x0003e2000c101928 */
[----:B------:R-:W-:Y:S01]  /*4750*/  ISETP.GT.AND P5, PT, R3, RZ, P1 ;  /* 0x000000ff0300720c */ /* 0x000fe20000fa4270 */
[----:B------:R-:W-:Y:S01]  /*4760*/  FMUL R55, R55, R23 ;  /* 0x0000001737377220 */ /* 0x000fe20000400000 */
[----:B------:R-:W-:Y:S01]  /*4770*/  F2FP.TF32.F32.PACK_B R37, R37 ;  /* 0x00000025ff25723e */ /* 0x000fe200024050ff */
[----:B------:R-:W-:Y:S01]  /*4780*/  @P4 STG.E desc[UR40][R4.64+0x44], R33 ;  /* 0x0000442104004986 */ /* 0x000fe2000c101928 */
[C---:B------:R-:W-:Y:S01]  /*4790*/  ISETP.GT.AND P4, PT, R3.reuse, 0x8, P3 ;  /* 0x000000080300780c */ /* 0x040fe20001f84270 */
[----:B0-----:R-:W-:Y:S01]  /*47a0*/  FMUL R11, R36, R23 ;  /* 0x00000017240b7220 */ /* 0x001fe20000400000 */
[----:B------:R-:W-:Y:S01]  /*47b0*/  ISETP.GT.AND P3, PT, R3, RZ, P2 ;  /* 0x000000ff0300720c */ /* 0x000fe20001764270 */
[----:B------:R0:W-:Y:S01]  /*47c0*/  @P0 STG.E desc[UR40][R8.64+0x40], R7 ;  /* 0x0000400708000986 */ /* 0x0001e2000c101928 */
[----:B------:R-:W-:-:S02]  /*47d0*/  ISETP.GT.AND P0, PT, R6, 0x20, PT ;  /* 0x000000200600780c */ /* 0x000fc40003f04270 */
[----:B------:R-:W-:Y:S01]  /*47e0*/  F2FP.TF32.F32.PACK_B R11, R11 ;  /* 0x0000000bff0b723e */ /* 0x000fe200024050ff */
[----:B-1----:R-:W-:Y:S01]  /*47f0*/  FMUL R13, R40, R23 ;  /* 0x00000017280d7220 */ /* 0x002fe20000400000 */
[C---:B------:R-:W-:Y:S02]  /*4800*/  ISETP.GT.AND P1, PT, R3.reuse, 0x8, P1 ;  /* 0x000000080300780c */ /* 0x040fe40000f24270 */
[----:B------:R-:W-:Y:S02]  /*4810*/  F2FP.TF32.F32.PACK_B R39, R39 ;  /* 0x00000027ff27723e */ /* 0x000fe400024050ff */
[----:B------:R-:W-:Y:S01]  /*4820*/  F2FP.TF32.F32.PACK_B R13, R13 ;  /* 0x0000000dff0d723e */ /* 0x000fe200024050ff */
[----:B------:R-:W-:Y:S01]  /*4830*/  @P4 STG.E desc[UR40][R8.64+0x44], R35 ;  /* 0x0000442308004986 */ /* 0x000fe2000c101928 */
[C---:B------:R-:W-:Y:S01]  /*4840*/  ISETP.GT.AND P4, PT, R3.reuse, 0x8, P2 ;  /* 0x000000080300780c */ /* 0x040fe20001784270 */
[----:B0-----:R-:W-:Y:S01]  /*4850*/  FMUL R7, R38, R23 ;  /* 0x0000001726077220 */ /* 0x001fe20000400000 */
[----:B------:R-:W-:Y:S01]  /*4860*/  ISETP.GT.AND P2, PT, R6, 0x21, PT ;  /* 0x000000210600780c */ /* 0x000fe20003f44270 */
[----:B------:R0:W-:Y:S01]  /*4870*/  @P5 STG.E desc[UR40][R4.64+0x60], R11 ;  /* 0x0000600b04005986 */ /* 0x0001e2000c101928 */
[----:B------:R-:W-:-:S02]  /*4880*/  ISETP.GT.AND P5, PT, R3, RZ, P0 ;  /* 0x000000ff0300720c */ /* 0x000fc400007a4270 */
[----:B------:R-:W-:Y:S01]  /*4890*/  F2FP.TF32.F32.PACK_B R7, R7 ;  /* 0x00000007ff07723e */ /* 0x000fe200024050ff */
[----:B------:R-:W-:Y:S01]  /*48a0*/  @P3 STG.E desc[UR40][R4.64+0x64], R37 ;  /* 0x0000642504003986 */ /* 0x000fe2000c101928 */
[C---:B------:R-:W-:Y:S02]  /*48b0*/  ISETP.GT.AND P3, PT, R3.reuse, RZ, P2 ;  /* 0x000000ff0300720c */ /* 0x040fe40001764270 */
[----:B------:R-:W-:Y:S01]  /*48c0*/  F2FP.TF32.F32.PACK_B R41, R41 ;  /* 0x00000029ff29723e */ /* 0x000fe200024050ff */
[----:B------:R1:W-:Y:S01]  /*48d0*/  @P1 STG.E desc[UR40][R8.64+0x60], R7 ;  /* 0x0000600708001986 */ /* 0x0003e2000c101928 */
[----:B------:R-:W-:Y:S02]  /*48e0*/  ISETP.GT.AND P0, PT, R3, 0x8, P0 ;  /* 0x000000080300780c */ /* 0x000fe40000704270 */
[----:B------:R-:W-:Y:S01]  /*48f0*/  F2FP.TF32.F32.PACK_B R43, R43 ;  /* 0x0000002bff2b723e */ /* 0x000fe200024050ff */
[----:B------:R-:W-:Y:S01]  /*4900*/  @P4 STG.E desc[UR40][R8.64+0x64], R39 ;  /* 0x0000642708004986 */ /* 0x000fe2000c101928 */
[----:B------:R-:W-:Y:S01]  /*4910*/  ISETP.GT.AND P4, PT, R6, 0x28, PT ;  /* 0x000000280600780c */ /* 0x000fe20003f84270 */
[----:B0-----:R-:W-:Y:S01]  /*4920*/  FMUL R11, R44, R23 ;  /* 0x000000172c0b7220 */ /* 0x001fe20000400000 */
[----:B------:R-:W-:Y:S01]  /*4930*/  F2FP.TF32.F32.PACK_B R45, R45 ;  /* 0x0000002dff2d723e */ /* 0x000fe200024050ff */
[----:B------:R0:W-:Y:S01]  /*4940*/  @P5 STG.E desc[UR40][R4.64+0x80], R13 ;  /* 0x0000800d04005986 */ /* 0x0001e2000c101928 */
[----:B------:R-:W-:-:S02]  /*4950*/  ISETP.GT.AND P5, PT, R6, 0x29, PT ;  /* 0x000000290600780c */ /* 0x000fc40003fa4270 */
[----:B------:R-:W-:Y:S01]  /*4960*/  F2FP.TF32.F32.PACK_B R11, R11 ;  /* 0x0000000bff0b723e */ /* 0x000fe200024050ff */
[----:B------:R-:W-:Y:S01]  /*4970*/  @P3 STG.E desc[UR40][R4.64+0x84], R41 ;  /* 0x0000842904003986 */ /* 0x000fe2000c101928 */
[C---:B------:R-:W-:Y:S01]  /*4980*/  ISETP.GT.AND P3, PT, R3.reuse, 0x8, P2 ;  /* 0x000000080300780c */ /* 0x040fe20001764270 */
[-C--:B-1----:R-:W-:Y:S01]  /*4990*/  FMUL R7, R42, R23.reuse ;  /* 0x000000172a077220 */ /* 0x082fe20000400000 */
[C---:B------:R-:W-:Y:S02]  /*49a0*/  ISETP.GT.AND P2, PT, R3.reuse, RZ, P4 ;  /* 0x000000ff0300720c */ /* 0x040fe40002744270 */
[C---:B------:R-:W-:Y:S02]  /*49b0*/  ISETP.GT.AND P1, PT, R3.reuse, RZ, P5 ;  /* 0x000000ff0300720c */ /* 0x040fe40002f24270 */
[----:B------:R-:W-:Y:S01]  /*49c0*/  ISETP.GT.AND P4, PT, R3, 0x8, P4 ;  /* 0x000000080300780c */ /* 0x000fe20002784270 */
[----:B0-----:R-:W-:Y:S01]  /*49d0*/  FMUL R13, R46, R23 ;  /* 0x000000172e0d7220 */ /* 0x001fe20000400000 */
[----:B------:R-:W-:-:S02]  /*49e0*/  F2FP.TF32.F32.PACK_B R7, R7 ;  /* 0x00000007ff07723e */ /* 0x000fc400024050ff */
[----:B------:R-:W-:Y:S02]  /*49f0*/  ISETP.GT.AND P5, PT, R3, 0x8, P5 ;  /* 0x000000080300780c */ /* 0x000fe40002fa4270 */
[----:B------:R-:W-:Y:S01]  /*4a00*/  F2FP.TF32.F32.PACK_B R13, R13 ;  /* 0x0000000dff0d723e */ /* 0x000fe200024050ff */
[----:B------:R0:W-:Y:S01]  /*4a10*/  @P0 STG.E desc[UR40][R8.64+0x80], R7 ;  /* 0x0000800708000986 */ /* 0x0001e2000c101928 */
[C---:B------:R-:W-:Y:S02]  /*4a20*/  ISETP.GT.AND P0, PT, R6.reuse, 0x39, PT ;  /* 0x000000390600780c */ /* 0x040fe40003f04270 */
[----:B------:R-:W-:Y:S01]  /*4a30*/  F2FP.TF32.F32.PACK_B R47, R47 ;  /* 0x0000002fff2f723e */ /* 0x000fe200024050ff */
[----:B------:R-:W-:Y:S01]  /*4a40*/  @P3 STG.E desc[UR40][R8.64+0x84], R43 ;  /* 0x0000842b08003986 */ /* 0x000fe2000c101928 */
[C---:B------:R-:W-:Y:S02]  /*4a50*/  ISETP.GT.AND P3, PT, R6.reuse, 0x30, PT ;  /* 0x000000300600780c */ /* 0x040fe40003f64270 */
[----:B------:R-:W-:Y:S01]  /*4a60*/  F2FP.TF32.F32.PACK_B R49, R49 ;  /* 0x00000031ff31723e */ /* 0x000fe200024050ff */
[----:B------:R1:W-:Y:S01]  /*4a70*/  @P2 STG.E desc[UR40][R4.64+0xa0], R11 ;  /* 0x0000a00b04002986 */ /* 0x0003e2000c101928 */
[----:B------:R-:W-:-:S02]  /*4a80*/  ISETP.GT.AND P2, PT, R6, 0x31, PT ;  /* 0x000000310600780c */ /* 0x000fc40003f44270 */
[----:B------:R-:W-:Y:S01]  /*4a90*/  F2FP.TF32.F32.PACK_B R15, R15 ;  /* 0x0000000fff0f723e */ /* 0x000fe200024050ff */
[----:B------:R-:W-:Y:S01]  /*4aa0*/  @P1 STG.E desc[UR40][R4.64+0xa4], R45 ;  /* 0x0000a42d04001986 */ /* 0x000fe2000c101928 */
[----:B------:R-:W-:Y:S01]  /*4ab0*/  ISETP.GT.AND P1, PT, R6, 0x38, PT ;  /* 0x000000380600780c */ /* 0x000fe20003f24270 */
[----:B------:R-:W-:Y:S01]  /*4ac0*/  @P4 IMAD.MOV.U32 R6, RZ, RZ, R8 ;  /* 0x000000ffff064224 */ /* 0x000fe200078e0008 */
[----:B------:R-:W-:Y:S01]  /*4ad0*/  F2FP.TF32.F32.PACK_B R51, R51 ;  /* 0x00000033ff33723e */ /* 0x000fe200024050ff */
[----:B0-----:R-:W-:Y:S01]  /*4ae0*/  @P4 IMAD.MOV.U32 R7, RZ, RZ, R9 ;  /* 0x000000ffff074224 */ /* 0x001fe200078e0009 */
[----:B------:R-:W-:Y:S02]  /*4af0*/  F2FP.TF32.F32.PACK_B R21, R21 ;  /* 0x00000015ff15723e */ /* 0x000fe400024050ff */
[----:B------:R-:W-:Y:S01]  /*4b00*/  F2FP.TF32.F32.PACK_B R53, R53 ;  /* 0x00000035ff35723e */ /* 0x000fe200024050ff */
[----:B-1----:R-:W-:Y:S01]  /*4b10*/  FMUL R11, R48, R23 ;  /* 0x00000017300b7220 */ /* 0x002fe20000400000 */
[----:B------:R0:W-:Y:S01]  /*4b20*/  @P4 STG.E desc[UR40][R6.64+0xa0], R13 ;  /* 0x0000a00d06004986 */ /* 0x0001e2000c101928 */
[----:B------:R-:W-:-:S02]  /*4b30*/  ISETP.GT.AND P4, PT, R3, RZ, P3 ;  /* 0x000000ff0300720c */ /* 0x000fc40001f84270 */
[----:B------:R-:W-:Y:S02]  /*4b40*/  ISETP.GT.AND P3, PT, R3, 0x8, P3 ;  /* 0x000000080300780c */ /* 0x000fe40001f64270 */
[----:B------:R-:W-:Y:S02]  /*4b50*/  F2FP.TF32.F32.PACK_B R11, R11 ;  /* 0x0000000bff0b723e */ /* 0x000fe400024050ff */
[----:B------:R-:W-:Y:S01]  /*4b60*/  F2FP.TF32.F32.PACK_B R55, R55 ;  /* 0x00000037ff37723e */ /* 0x000fe200024050ff */
[----:B0-----:R-:W-:Y:S02]  /*4b70*/  @P5 IMAD.MOV.U32 R6, RZ, RZ, R8 ;  /* 0x000000ffff065224 */ /* 0x001fe400078e0008 */
[----:B------:R-:W-:Y:S01]  /*4b80*/  FMUL R13, R54, R23 ;  /* 0x00000017360d7220 */ /* 0x000fe20000400000 */
[----:B------:R-:W-:-:S04]  /*4b90*/  @P5 IMAD.MOV.U32 R7, RZ, RZ, R9 ;  /* 0x000000ffff075224 */ /* 0x000fc800078e0009 */
[----:B------:R-:W-:Y:S01]  /*4ba0*/  F2FP.TF32.F32.PACK_B R13, R13 ;  /* 0x0000000dff0d723e */ /* 0x000fe200024050ff */
[----:B------:R0:W-:Y:S01]  /*4bb0*/  @P5 STG.E desc[UR40][R6.64+0xa4], R47 ;  /* 0x0000a42f06005986 */ /* 0x0001e2000c101928 */
[C---:B------:R-:W-:Y:S02]  /*4bc0*/  ISETP.GT.AND P5, PT, R3.reuse, RZ, P2 ;  /* 0x000000ff0300720c */ /* 0x040fe400017a4270 */
[C---:B------:R-:W-:Y:S01]  /*4bd0*/  ISETP.GT.AND P2, PT, R3.reuse, 0x8, P2 ;  /* 0x000000080300780c */ /* 0x040fe20001744270 */
[----:B------:R-:W-:Y:S01]  /*4be0*/  @P4 STG.E desc[UR40][R4.64+0xc0], R11 ;  /* 0x0000c00b04004986 */ /* 0x000fe2000c101928 */
[C---:B------:R-:W-:Y:S02]  /*4bf0*/  ISETP.GT.AND P4, PT, R3.reuse, RZ, P1 ;  /* 0x000000ff0300720c */ /* 0x040fe40000f84270 */
[----:B------:R-:W-:Y:S01]  /*4c00*/  ISETP.GT.AND P1, PT, R3, 0x8, P1 ;  /* 0x000000080300780c */ /* 0x000fe20000f24270 */
[----:B0-----:R-:W-:-:S06]  /*4c10*/  @P3 IMAD.MOV.U32 R6, RZ, RZ, R8 ;  /* 0x000000ffff063224 */ /* 0x001fcc00078e0008 */
[----:B------:R-:W-:Y:S01]  /*4c20*/  @P5 STG.E desc[UR40][R4.64+0xc4], R49 ;  /* 0x0000c43104005986 */ /* 0x000fe2000c101928 */
[C---:B------:R-:W-:Y:S01]  /*4c30*/  ISETP.GT.AND P5, PT, R3.reuse, RZ, P0 ;  /* 0x000000ff0300720c */ /* 0x040fe200007a4270 */
[----:B------:R-:W-:Y:S01]  /*4c40*/  @P3 IMAD.MOV.U32 R7, RZ, RZ, R9 ;  /* 0x000000ffff073224 */ /* 0x000fe200078e0009 */
[----:B------:R-:W-:-:S04]  /*4c50*/  ISETP.GT.AND P0, PT, R3, 0x8, P0 ;  /* 0x000000080300780c */ /* 0x000fc80000704270 */
[----:B------:R0:W-:Y:S02]  /*4c60*/  @P3 STG.E desc[UR40][R6.64+0xc0], R15 ;  /* 0x0000c00f06003986 */ /* 0x0001e4000c101928 */
[----:B0-----:R-:W-:Y:S02]  /*4c70*/  @P2 IMAD.MOV.U32 R6, RZ, RZ, R8 ;  /* 0x000000ffff062224 */ /* 0x001fe400078e0008 */
[----:B------:R-:W-:-:S05]  /*4c80*/  @P2 IMAD.MOV.U32 R7, RZ, RZ, R9 ;  /* 0x000000ffff072224 */ /* 0x000fca00078e0009 */
[----:B------:R-:W-:Y:S04]  /*4c90*/  @P2 STG.E desc[UR40][R6.64+0xc4], R51 ;  /* 0x0000c43306002986 */ /* 0x000fe8000c101928 */
[----:B------:R-:W-:Y:S04]  /*4ca0*/  @P4 STG.E desc[UR40][R4.64+0xe0], R21 ;  /* 0x0000e01504004986 */ /* 0x000fe8000c101928 */
[----:B------:R0:W-:Y:S02]  /*4cb0*/  @P5 STG.E desc[UR40][R4.64+0xe4], R53 ;  /* 0x0000e43504005986 */ /* 0x0001e4000c101928 */
[----:B0-----:R-:W-:-:S02]  /*4cc0*/  @P1 IMAD.MOV.U32 R4, RZ, RZ, R8 ;  /* 0x000000ffff041224 */ /* 0x001fc400078e0008 */
[----:B------:R-:W-:-:S05]  /*4cd0*/  @P1 IMAD.MOV.U32 R5, RZ, RZ, R9 ;  /* 0x000000ffff051224 */ /* 0x000fca00078e0009 */
[----:B------:R0:W-:Y:S04]  /*4ce0*/  @P1 STG.E desc[UR40][R4.64+0xe0], R13 ;  /* 0x0000e00d04001986 */ /* 0x0001e8000c101928 */
[----:B------:R0:W-:Y:S02]  /*4cf0*/  @P0 STG.E desc[UR40][R8.64+0xe4], R55 ;  /* 0x0000e43708000986 */ /* 0x0001e4000c101928 */
.L_x_94:
[----:B------:R-:W-:Y:S05]  /*4d00*/  BSYNC B0 ;  /* 0x0000000000007941 */ /* 0x000fea0003800000 */
.L_x_32:
[----:B------:R-:W-:Y:S01]  /*4d10*/  IADD3 R16, P0, R16, UR38, RZ ;  /* 0x0000002610107c10 */ /* 0x000fe2000ff1e0ff */
[----:B------:R-:W-:Y:S01]  /*4d20*/  ULDC.64 UR4, c[0x0][0x650] ;  /* 0x0001940000047ab9 */ /* 0x000fe20000000a00 */
[----:B------:R-:W-:Y:S01]  /*4d30*/  PRMT R3, RZ, 0x7610, R3 ;  /* 0x00007610ff037816 */ /* 0x000fe20000000003 */
[----:B------:R-:W-:Y:S01]  /*4d40*/  IMAD.MOV.U32 R70, RZ, RZ, -0x1 ;  /* 0xffffffffff467424 */ /* 0x000fe200078e00ff */
[----:B------:R-:W-:Y:S01]  /*4d50*/  IADD3.X R17, R17, UR37, RZ, P0, !PT ;  /* 0x0000002511117c10 */ /* 0x000fe200087fe4ff */
[----:B--2---:R-:W-:Y:S01]  /*4d60*/  IMAD.MOV.U32 R69, RZ, RZ, -0x1 ;  /* 0xffffffffff457424 */ /* 0x004fe200078e00ff */
[----:B------:R-:W-:-:S04]  /*4d70*/  ISETP.GE.U32.AND P0, PT, R16, UR4, PT ;  /* 0x0000000410007c0c */ /* 0x000fc8000bf06070 */
[----:B------:R-:W-:-:S13]  /*4d80*/  ISETP.GE.U32.AND.EX P0, PT, R17, UR5, PT, P0 ;  /* 0x0000000511007c0c */ /* 0x000fda000bf06100 */
[----:B------:R-:W-:Y:S05]  /*4d90*/  @P0 BRA `(.L_x_95) ;  /* 0x00000004004c0947 */ /* 0x000fea0003800000 */
[----:B01-3--:R-:W0:Y:S01]  /*4da0*/  LDC.64 R10, c[0x0][0x628] ;  /* 0x00018a00ff0a7b82 */ /* 0x00be220000000a00 */
[----:B----4-:R-:W1:Y:S01]  /*4db0*/  S2R R12, SR_CTAID.X ;  /* 0x00000000000c7919 */ /* 0x010e620000002500 */
[----:B------:R-:W-:Y:S02]  /*4dc0*/  IMAD.MOV.U32 R8, RZ, RZ, R16 ;  /* 0x000000ffff087224 */ /* 0x000fe400078e0010 */
[----:B------:R-:W-:Y:S01]  /*4dd0*/  IMAD.MOV.U32 R9, RZ, RZ, R17 ;  /* 0x000000ffff097224 */ /* 0x000fe200078e0011 */
[----:B------:R-:W2:Y:S03]  /*4de0*/  S2R R20, SR_CTAID.Y ;  /* 0x0000000000147919 */ /* 0x000ea60000002600 */
[----:B------:R-:W3:Y:S08]  /*4df0*/  LDC R0, c[0x0][0x630] ;  /* 0x00018c00ff007b82 */ /* 0x000ef00000000800 */
[----:B------:R-:W4:Y:S01]  /*4e00*/  LDC.64 R14, c[0x0][0x620] ;  /* 0x00018800ff0e7b82 */ /* 0x000f220000000a00 */
[----:B0-----:R-:W-:-:S04]  /*4e10*/  ISETP.NE.U32.AND P0, PT, R10, RZ, PT ;  /* 0x000000ff0a00720c */ /* 0x001fc80003f05070 */
[----:B------:R-:W-:-:S13]  /*4e20*/  ISETP.NE.AND.EX P0, PT, R11, RZ, PT, P0 ;  /* 0x000000ff0b00720c */ /* 0x000fda0003f05300 */
[----:B-1234-:R-:W-:Y:S05]  /*4e30*/  @!P0 BRA `(.L_x_96) ;  /* 0x0000000000288947 */ /* 0x01efea0003800000 */
        /* <DEDUP_REMOVED lines=10> */
.L_x_96:
[-CC-:B------:R-:W-:Y:S01]  /*4ee0*/  SHF.R.U64 R69, R8, R0.reuse, R9.reuse ;  /* 0x0000000008457219 */ /* 0x180fe20000001209 */
[----:B------:R-:W0:Y:S01]  /*4ef0*/  LDC.64 R26, c[0x0][0x640] ;  /* 0x00019000ff1a7b82 */ /* 0x000e220000000a00 */
[----:B------:R-:W-:Y:S01]  /*4f00*/  SHF.R.U32.HI R0, RZ, R0, R9 ;  /* 0x00000000ff007219 */ /* 0x000fe20000011609 */
[----:B------:R-:W-:Y:S01]  /*4f10*/  ULDC UR4, c[0x0][0x150] ;  /* 0x0000540000047ab9 */ /* 0x000fe20000000800 */
[----:B------:R-:W-:Y:S02]  /*4f20*/  IADD3 R3, P0, RZ, -R69, RZ ;  /* 0x80000045ff037210 */ /* 0x000fe40007f1e0ff */
[----:B------:R-:W-:-:S03]  /*4f30*/  I2FP.F32.U32 R7, R12 ;  /* 0x0000000c00077245 */ /* 0x000fc60000201000 */
[----:B------:R-:W1:Y:S01]  /*4f40*/  LDC R6, c[0x0][0x618] ;  /* 0x00018600ff067b82 */ /* 0x000e620000000800 */
[----:B------:R-:W-:Y:S02]  /*4f50*/  IMAD.X R5, RZ, RZ, ~R0, P0 ;  /* 0x000000ffff057224 */ /* 0x000fe400000e0e00 */
[----:B------:R-:W-:Y:S01]  /*4f60*/  FMUL R7, R7, UR4 ;  /* 0x0000000407077c20 */ /* 0x000fe20008400000 */
[----:B------:R-:W-:Y:S01]  /*4f70*/  ULDC UR4, c[0x0][0x154] ;  /* 0x0000550000047ab9 */ /* 0x000fe20000000800 */
[-C--:B------:R-:W-:Y:S02]  /*4f80*/  IMAD R0, R5, R14.reuse, RZ ;  /* 0x0000000e05007224 */ /* 0x080fe400078e02ff */
[C---:B------:R-:W-:Y:S01]  /*4f90*/  IMAD.WIDE.U32 R4, R3.reuse, R14, R16 ;  /* 0x0000000e03047225 */ /* 0x040fe200078e0010 */
[----:B------:R-:W2:Y:S01]  /*4fa0*/  LDC R8, c[0x0][0x608] ;  /* 0x00018200ff087b82 */ /* 0x000ea20000000800 */
[----:B------:R-:W3:Y:S02]  /*4fb0*/  F2I.U32.TRUNC.NTZ R7, R7 ;  /* 0x0000000700077305 */ /* 0x000ee4000020f000 */
[----:B------:R-:W-:Y:S01]  /*4fc0*/  IMAD R3, R3, R15, R0 ;  /* 0x0000000f03037224 */ /* 0x000fe200078e0200 */
[----:B------:R-:W-:-:S03]  /*4fd0*/  I2FP.F32.U32 R0, R20 ;  /* 0x0000001400007245 */ /* 0x000fc60000201000 */
[----:B------:R-:W-:Y:S01]  /*4fe0*/  IMAD.IADD R3, R5, 0x1, R3 ;  /* 0x0000000105037824 */ /* 0x000fe200078e0203 */
[----:B------:R-:W4:Y:S01]  /*4ff0*/  LDC R11, c[0x0][0x658] ;  /* 0x00019600ff0b7b82 */ /* 0x000f220000000800 */
[----:B0-----:R-:W-:-:S04]  /*5000*/  ISETP.NE.U32.AND P0, PT, R26, RZ, PT ;  /* 0x000000ff1a00720c */ /* 0x001fc80003f05070 */
[----:B------:R-:W-:-:S03]  /*5010*/  ISETP.NE.AND.EX P0, PT, R27, RZ, PT, P0 ;  /* 0x000000ff1b00720c */ /* 0x000fc60003f05300 */
[----:B------:R-:W0:Y:S01]  /*5020*/  LDC R9, c[0x0][0x144] ;  /* 0x00005100ff097b82 */ /* 0x000e220000000800 */
[-C--:B-1----:R-:W-:Y:S01]  /*5030*/  SHF.R.U64 R10, R4, R6.reuse, R3 ;  /* 0x00000006040a7219 */ /* 0x082fe20000001203 */
[----:B---3--:R-:W-:Y:S01]  /*5040*/  IMAD.MOV R7, RZ, RZ, -R7 ;  /* 0x000000ffff077224 */ /* 0x008fe200078e0a07 */
[----:B------:R-:W-:Y:S01]  /*5050*/  SHF.R.U32.HI R3, RZ, R6, R3 ;  /* 0x00000006ff037219 */ /* 0x000fe20000011603 */
[----:B------:R-:W-:-:S04]  /*5060*/  FMUL R6, R0, UR4 ;  /* 0x0000000400067c20 */ /* 0x000fc80008400000 */
[----:B------:R-:W1:Y:S01]  /*5070*/  LDC R21, c[0x0][0x148] ;  /* 0x00005200ff157b82 */ /* 0x000e620000000800 */
[----:B------:R3:W0:Y:S01]  /*5080*/  F2I.U32.TRUNC.NTZ R14, R6 ;  /* 0x00000006000e7305 */ /* 0x000622000020f000 */
[-CC-:B--2---:R-:W-:Y:S02]  /*5090*/  SHF.R.U64 R13, R10, R8.reuse, R3.reuse ;  /* 0x000000080a0d7219 */ /* 0x184fe40000001203 */
[----:B------:R-:W-:-:S04]  /*50a0*/  SHF.R.U32.HI R0, RZ, R8, R3 ;  /* 0x00000008ff007219 */ /* 0x000fc80000011603 */
[----:B-----5:R-:W2:Y:S01]  /*50b0*/  LDC R24, c[0x0][0x648] ;  /* 0x00019200ff187b82 */ /* 0x020ea20000000800 */
[-CC-:B----4-:R-:W-:Y:S02]  /*50c0*/  SHF.R.U64 R15, R13, R11.reuse, R0.reuse ;  /* 0x0000000b0d0f7219 */ /* 0x190fe40000001200 */
[----:B------:R-:W-:-:S03]  /*50d0*/  SHF.R.U32.HI R5, RZ, R11, R0 ;  /* 0x0000000bff057219 */ /* 0x000fc60000011600 */
[----:B------:R-:W-:Y:S02]  /*50e0*/  IMAD.MOV.U32 R4, RZ, RZ, R15 ;  /* 0x000000ffff047224 */ /* 0x000fe400078e000f */
[----:B------:R-:W4:Y:S01]  /*50f0*/  LDC R28, c[0x0][0x638] ;  /* 0x00018e00ff1c7b82 */ /* 0x000f220000000800 */
[----:B0-----:R-:W-:-:S07]  /*5100*/  IMAD R25, R9, R7, R12 ;  /* 0x0000000709197224 */ /* 0x001fce00078e020c */
[----:B------:R-:W0:Y:S08]  /*5110*/  LDC R29, c[0x0][0x610] ;  /* 0x00018400ff1d7b82 */ /* 0x000e300000000800 */
[----:B------:R-:W0:Y:S01]  /*5120*/  LDC R30, c[0x0][0x600] ;  /* 0x00018000ff1e7b82 */ /* 0x000e220000000800 */
[----:B-123--:R-:W-:Y:S05]  /*5130*/  @!P0 BRA `(.L_x_97) ;  /* 0x0000000000288947 */ /* 0x00efea0003800000 */
[----:B------:R-:W1:Y:S02]  /*5140*/  LDC R0, c[0x0][0x64c] ;  /* 0x00019300ff007b82 */ /* 0x000e640000000800 */
[----:B-1----:R-:W-:-:S05]  /*5150*/  IADD3 R3, P0, R15, R0, RZ ;  /* 0x000000000f037210 */ /* 0x002fca0007f1e0ff */
        /* <DEDUP_REMOVED lines=8> */
.L_x_97:
[----:B------:R-:W-:Y:S01]  /*51e0*/  ISETP.NE.AND P0, PT, R2, 0x1, PT ;  /* 0x000000010200780c */ /* 0x000fe20003f05270 */
[----:B------:R-:W-:Y:S01]  /*51f0*/  IMAD.MOV R14, RZ, RZ, -R14 ;  /* 0x000000ffff0e7224 */ /* 0x000fe200078e0a0e */
[----:B------:R-:W-:Y:S02]  /*5200*/  SHF.R.U64 R3, R4, R24, R5 ;  /* 0x0000001804037219 */ /* 0x000fe40000001205 */
[----:B------:R-:W-:Y:S02]  /*5210*/  LOP3.LUT R0, R13, R66, RZ, 0xc0, !PT ;  /* 0x000000420d007212 */ /* 0x000fe400078ec0ff */
[----:B------:R-:W-:Y:S01]  /*5220*/  LOP3.LUT R10, R10, R65, RZ, 0xc0, !PT ;  /* 0x000000410a0a7212 */ /* 0x000fe200078ec0ff */
[----:B------:R-:W-:Y:S02]  /*5230*/  IMAD.MOV R4, RZ, RZ, -R3 ;  /* 0x000000ffff047224 */ /* 0x000fe400078e0a03 */
[----:B------:R-:W-:Y:S02]  /*5240*/  IMAD R0, R61, R3, R0 ;  /* 0x000000033d007224 */ /* 0x000fe400078e0200 */
[----:B----4-:R-:W-:-:S02]  /*5250*/  IMAD R3, R4, R28, R15 ;  /* 0x0000001c04037224 */ /* 0x010fc400078e020f */
[----:B------:R-:W-:Y:S02]  /*5260*/  @P0 IMAD R25, R21, R14, R20 ;  /* 0x0000000e15190224 */ /* 0x000fe400078e0214 */
[----:B0-----:R-:W-:Y:S02]  /*5270*/  IMAD R5, R3, R30, R10 ;  /* 0x0000001e03057224 */ /* 0x001fe400078e020a */
[----:B------:R-:W-:Y:S02]  /*5280*/  IMAD R0, R0, R29, R25 ;  /* 0x0000001d00007224 */ /* 0x000fe400078e0219 */
[----:B------:R-:W-:-:S03]  /*5290*/  IMAD.MOV.U32 R4, RZ, RZ, 0x1 ;  /* 0x00000001ff047424 */ /* 0x000fc600078e00ff */
[----:B------:R-:W-:Y:S02]  /*52a0*/  SEL R70, R5, R0, !P0 ;  /* 0x0000000005467207 */ /* 0x000fe40004000000 */
[----:B------:R-:W-:Y:S02]  /*52b0*/  PRMT R3, R4, 0x7610, R3 ;  /* 0x0000761004037816 */ /* 0x000fe40000000003 */
[----:B------:R-:W-:-:S07]  /*52c0*/  SEL R0, R0, R5, !P0 ;  /* 0x0000000500007207 */ /* 0x000fce0004000000 */
.L_x_95:
[----:B------:R-:W-:Y:S01]  /*52d0*/  UIADD3 UR42, UR43, UR42, URZ ;  /* 0x0000002a2b2a7290 */ /* 0x000fe2000fffe03f */
[----:B------:R-:W-:Y:S01]  /*52e0*/  LOP3.LUT P0, RZ, R3, 0xff, RZ, 0xc0, !PT ;  /* 0x000000ff03ff7812 */ /* 0x000fe2000780c0ff */
[----:B------:R-:W-:Y:S02]  /*52f0*/  IMAD.MOV.U32 R71, RZ, RZ, R0 ;  /* 0x000000ffff477224 */ /* 0x000fe400078e0000 */
[----:B------:R-:W-:Y:S02]  /*5300*/  USHF.R.U32.HI UR4, URZ, 0x1, UR42 ;  /* 0x000000013f047899 */ /* 0x000fe4000801162a */
[----:B------:R-:W-:Y:S02]  /*5310*/  UISETP.GT.U32.AND UP1, UPT, UR42, 0x1, UPT ;  /* 0x000000012a00788c */ /* 0x000fe4000bf24070 */
[----:B------:R-:W-:Y:S02]  /*5320*/  ULOP3.LUT UR4, UR4, 0x1, URZ, 0xc0, !UPT ;  /* 0x0000000104047892 */ /* 0x000fe4000f8ec03f */
[----:B------:R-:W-:-:S02]  /*5330*/  UISETP.LT.U32.AND UP1, UPT, UR43, 0x2, UP1 ;  /* 0x000000022b00788c */ /* 0x000fc40008f21070 */
[----:B------:R-:W-:Y:S02]  /*5340*/  UISETP.NE.U32.AND UP0, UPT, UR4, 0x1, UPT ;  /* 0x000000010400788c */ /* 0x000fe4000bf05070 */
[----:B------:R-:W-:Y:S02]  /*5350*/  USEL UR5, URZ, 0x1, !UP1 ;  /* 0x000000013f057887 */ /* 0x000fe4000c800000 */
[----:B------:R-:W-:Y:S02]  /*5360*/  UISETP.GT.U32.AND UP0, UPT, UR43, 0x1, !UP0 ;  /* 0x000000012b00788c */ /* 0x000fe4000c704070 */
[----:B------:R-:W-:Y:S02]  /*5370*/  ULOP3.LUT UR42, UR42, 0x1, URZ, 0xc0, !UPT ;  /* 0x000000012a2a7892 */ /* 0x000fe4000f8ec03f */
[----:B------:R-:W-:-:S04]  /*5380*/  USEL UR4, URZ, 0x1, !UP0 ;  /* 0x000000013f047887 */ /* 0x000fc8000c000000 */
[----:B------:R-:W-:Y:S01]  /*5390*/  ULOP3.LUT UR36, UR4, UR36, UR5, 0x96, !UPT ;  /* 0x0000002404247292 */ /* 0x000fe2000f8e9605 */
[----:B------:R-:W-:Y:S11]  /*53a0*/  @P0 BRA `(.L_x_98) ;  /* 0xffffffc000240947 */ /* 0x000ff6000383ffff */
[----:B------:R-:W-:Y:S05]  /*53b0*/  EXIT ;  /* 0x000000000000794d */ /* 0x000fea0003800000 */
.L_x_7:
        /* <DEDUP_REMOVED lines=26> */
.L_x_100:
[----:B------:R-:W0:Y:S01]  /*5560*/  LDC.64 R28, c[0x0][0x640] ;  /* 0x00019000ff1c7b82 */ /* 0x000e220000000a00 */
[-CC-:B------:R-:W-:Y:S01]  /*5570*/  SHF.R.U64 R22, R14, R6.reuse, R15.reuse ;  /* 0x000000060e167219 */ /* 0x180fe2000000120f */
[----:B------:R-:W-:Y:S01]  /*5580*/  IMAD.MOV.U32 R30, RZ, RZ, 0x1 ;  /* 0x00000001ff1e7424 */ /* 0x000fe200078e00ff */
[----:B------:R-:W-:Y:S02]  /*5590*/  SHF.R.U32.HI R6, RZ, R6, R15 ;  /* 0x00000006ff067219 */ /* 0x000fe4000001160f */
[----:B------:R-:W-:-:S03]  /*55a0*/  IADD3 R13, P0, RZ, -R22, RZ ;  /* 0x80000016ff0d7210 */ /* 0x000fc60007f1e0ff */
[----:B------:R-:W1:Y:S02]  /*55b0*/  LDC R12, c[0x0][0x618] ;  /* 0x00018600ff0c7b82 */ /* 0x000e640000000800 */
[----:B------:R-:W-:-:S04]  /*55c0*/  IMAD.X R11, RZ, RZ, ~R6, P0 ;  /* 0x000000ffff0b7224 */ /* 0x000fc800000e0e06 */
[-C--:B------:R-:W-:Y:S02]  /*55d0*/  IMAD R6, R11, R24.reuse, RZ ;  /* 0x000000180b067224 */ /* 0x080fe400078e02ff */
[----:B------:R-:W2:Y:S01]  /*55e0*/  LDC R14, c[0x0][0x608] ;  /* 0x00018200ff0e7b82 */ /* 0x000ea20000000800 */
[----:B------:R-:W-:-:S04]  /*55f0*/  IMAD.WIDE.U32 R10, R13, R24, R16 ;  /* 0x000000180d0a7225 */ /* 0x000fc800078e0010 */
[----:B------:R-:W-:-:S03]  /*5600*/  IMAD R13, R13, R25, R6 ;  /* 0x000000190d0d7224 */ /* 0x000fc600078e0206 */
[----:B------:R-:W3:Y:S01]  /*5610*/  LDC R27, c[0x0][0x658] ;  /* 0x00019600ff1b7b82 */ /* 0x000ee20000000800 */
[----:B------:R-:W-:Y:S01]  /*5620*/  IMAD.IADD R11, R11, 0x1, R13 ;  /* 0x000000010b0b7824 */ /* 0x000fe200078e020d */
[----:B0-----:R-:W-:-:S04]  /*5630*/  ISETP.NE.U32.AND P0, PT, R28, RZ, PT ;  /* 0x000000ff1c00720c */ /* 0x001fc80003f05070 */
[----:B------:R-:W-:Y:S02]  /*5640*/  ISETP.NE.AND.EX P0, PT, R29, RZ, PT, P0 ;  /* 0x000000ff1d00720c */ /* 0x000fe40003f05300 */
[----:B------:R-:W0:Y:S01]  /*5650*/  LDC R20, c[0x0][0x600] ;  /* 0x00018000ff147b82 */ /* 0x000e220000000800 */
[-CC-:B-1----:R-:W-:Y:S01]  /*5660*/  SHF.R.U64 R8, R10, R12.reuse, R11.reuse ;  /* 0x0000000c0a087219 */ /* 0x182fe2000000120b */
[----:B------:R-:W-:Y:S01]  /*5670*/  IMAD.MOV.U32 R10, RZ, RZ, -0x1 ;  /* 0xffffffffff0a7424 */ /* 0x000fe200078e00ff */
[----:B------:R-:W-:-:S05]  /*5680*/  SHF.R.U32.HI R11, RZ, R12, R11 ;  /* 0x0000000cff0b7219 */ /* 0x000fca000001160b */
[----:B------:R-:W1:Y:S01]  /*5690*/  LDC R24, c[0x0][0x648] ;  /* 0x00019200ff187b82 */ /* 0x000e620000000800 */
[-CC-:B--2---:R-:W-:Y:S02]  /*56a0*/  SHF.R.U64 R21, R8, R14.reuse, R11.reuse ;  /* 0x0000000e08157219 */ /* 0x184fe4000000120b */
[----:B------:R-:W-:-:S05]  /*56b0*/  SHF.R.U32.HI R6, RZ, R14, R11 ;  /* 0x0000000eff067219 */ /* 0x000fca000001160b */
[----:B------:R-:W2:Y:S01]  /*56c0*/  LDC R26, c[0x0][0x638] ;  /* 0x00018e00ff1a7b82 */ /* 0x000ea20000000800 */
[-C--:B---3--:R-:W-:Y:S02]  /*56d0*/  SHF.L.U32 R10, R10, R27.reuse, RZ ;  /* 0x0000001b0a0a7219 */ /* 0x088fe400000006ff */
[-CC-:B------:R-:W-:Y:S02]  /*56e0*/  SHF.R.U64 R25, R21, R27.reuse, R6.reuse ;  /* 0x0000001b15197219 */ /* 0x180fe40000001206 */
[----:B------:R-:W-:Y:S02]  /*56f0*/  LOP3.LUT R32, RZ, R10, RZ, 0x33, !PT ;  /* 0x0000000aff207212 */ /* 0x000fe400078e33ff */
[----:B------:R-:W-:Y:S01]  /*5700*/  SHF.R.U32.HI R11, RZ, R27, R6 ;  /* 0x0000001bff0b7219 */ /* 0x000fe20000011606 */
[----:B------:R-:W3:Y:S01]  /*5710*/  LDC R31, c[0x0][0x610] ;  /* 0x00018400ff1f7b82 */ /* 0x000ee20000000800 */
[----:B------:R-:W-:Y:S01]  /*5720*/  IMAD.MOV.U32 R10, RZ, RZ, R25 ;  /* 0x000000ffff0a7224 */ /* 0x000fe200078e0019 */
[----:B------:R-:W-:Y:S06]  /*5730*/  @!P0 BRA `(.L_x_101) ;  /* 0x0000000000288947 */ /* 0x000fec0003800000 */
        /* <DEDUP_REMOVED lines=10> */
.L_x_101:
[----:B------:R-:W-:Y:S02]  /*57e0*/  ISETP.NE.AND P0, PT, R2, 0x1, PT ;  /* 0x000000010200780c */ /* 0x000fe40003f05270 */
[----:B-1----:R-:W-:Y:S01]  /*57f0*/  SHF.R.U64 R6, R10, R24, R11 ;  /* 0x000000180a067219 */ /* 0x002fe2000000120b */
[----:B0-----:R-:W-:Y:S01]  /*5800*/  VIADD R11, R20, 0xffffffff ;  /* 0xffffffff140b7836 */ /* 0x001fe20000000000 */
[----:B------:R-:W-:Y:S02]  /*5810*/  SHF.L.U32 R30, R30, R27, RZ ;  /* 0x0000001b1e1e7219 */ /* 0x000fe400000006ff */
[----:B------:R-:W-:Y:S01]  /*5820*/  LOP3.LUT R5, R21, R32, RZ, 0xc0, !PT ;  /* 0x0000002015057212 */ /* 0x000fe200078ec0ff */
[----:B------:R-:W-:-:S04]  /*5830*/  IMAD.MOV R10, RZ, RZ, -R6 ;  /* 0x000000ffff0a7224 */ /* 0x000fc800078e0a06 */
[----:B------:R-:W-:Y:S01]  /*5840*/  IMAD R6, R30, R6, R5 ;  /* 0x000000061e067224 */ /* 0x000fe200078e0205 */
[----:B------:R-:W-:Y:S01]  /*5850*/  LOP3.LUT R5, R8, R11, RZ, 0xc0, !PT ;  /* 0x0000000b08057212 */ /* 0x000fe200078ec0ff */
[----:B------:R-:W-:Y:S02]  /*5860*/  @P0 IMAD R7, R9, R23, R4 ;  /* 0x0000001709070224 */ /* 0x000fe400078e0204 */
[----:B--2---:R-:W-:Y:S02]  /*5870*/  IMAD R4, R10, R26, R25 ;  /* 0x0000001a0a047224 */ /* 0x004fe400078e0219 */
[----:B---3--:R-:W-:Y:S02]  /*5880*/  IMAD R7, R6, R31, R7 ;  /* 0x0000001f06077224 */ /* 0x008fe400078e0207 */
[----:B------:R-:W-:Y:S02]  /*5890*/  IMAD R4, R4, R20, R5 ;  /* 0x0000001404047224 */ /* 0x000fe400078e0205 */
[----:B------:R-:W-:-:S02]  /*58a0*/  IMAD.MOV.U32 R8, RZ, RZ, 0x1 ;  /* 0x00000001ff087424 */ /* 0x000fc400078e00ff */
[----:B------:R-:W-:Y:S01]  /*58b0*/  IMAD.MOV.U32 R6, RZ, RZ, R22 ;  /* 0x000000ffff067224 */ /* 0x000fe200078e0016 */
[----:B------:R-:W-:Y:S02]  /*58c0*/  SEL R20, R4, R7, !P0 ;  /* 0x0000000704147207 */ /* 0x000fe40004000000 */
[----:B------:R-:W-:-:S07]  /*58d0*/  SEL R21, R7, R4, !P0 ;  /* 0x0000000407157207 */ /* 0x000fce0004000000 */
.L_x_99:
[----:B------:R-:W-:-:S08]  /*58e0*/  NOP ;  /* 0x0000000000007918 */ /* 0x000fd00000000000 */
[----:B------:R-:W0:-:S00]  /*58f0*/  USETMAXREG.DEALLOC.CTAPOOL 0x28 ;  /* 0x00000028000079c8 */ /* 0x000e0000080e0500 */
[----:B0-----:R-:W-:-:S13]  /*5900*/  ISETP.NE.AND P0, PT, R3, RZ, PT ;  /* 0x000000ff0300720c */ /* 0x001fda0003f05270 */
[----:B------:R-:W-:Y:S05]  /*5910*/  @P0 EXIT ;  /* 0x000000000000094d */ /* 0x000fea0003800000 */
[----:B------:R-:W-:Y:S01]  /*5920*/  LOP3.LUT P0, RZ, R8, 0xff, RZ, 0xc0, !PT ;  /* 0x000000ff08ff7812 */ /* 0x000fe2000780c0ff */
[----:B------:R-:W-:Y:S02]  /*5930*/  IMAD.MOV.U32 R3, RZ, RZ, 0x1 ;  /* 0x00000001ff037424 */ /* 0x000fe400078e00ff */
[----:B------:R-:W-:-:S10]  /*5940*/  IMAD.MOV.U32 R8, RZ, RZ, RZ ;  /* 0x000000ffff087224 */ /* 0x000fd400078e00ff */
[----:B------:R-:W-:Y:S05]  /*5950*/  @!P0 BRA `(.L_x_102) ;  /* 0x0000000c00b48947 */ /* 0x000fea0003800000 */
[----:B------:R-:W0:Y:S01]  /*5960*/  LDC R3, c[0x0][0x28c] ;  /* 0x0000a300ff037b82 */ /* 0x000e220000000800 */
[----:B------:R-:W1:Y:S01]  /*5970*/  S2R R12, SR_CgaCtaId ;  /* 0x00000000000c7919 */ /* 0x000e620000008800 */
[----:B------:R-:W-:Y:S01]  /*5980*/  ULDC UR21, c[0x0][0x658] ;  /* 0x0001960000157ab9 */ /* 0x000fe20000000800 */
[----:B------:R-:W-:Y:S01]  /*5990*/  UMOV UR4, 0xffffffff ;  /* 0xffffffff00047882 */ /* 0x000fe20000000000 */
[----:B------:R-:W-:Y:S01]  /*59a0*/  BSSY B0, `(.L_x_102) ;  /* 0x00000e8000007945 */ /* 0x000fe20003800000 */
[----:B------:R-:W-:Y:S01]  /*59b0*/  USHF.L.U32 UR4, UR4, UR21, URZ ;  /* 0x0000001504047299 */ /* 0x000fe2000800063f */
[----:B------:R-:W-:Y:S01]  /*59c0*/  IMAD.MOV.U32 R10, RZ, RZ, 0x1 ;  /* 0x00000001ff0a7424 */ /* 0x000fe200078e00ff */
[----:B------:R-:W-:Y:S01]  /*59d0*/  LOP3.LUT R19, R18, 0x2, RZ, 0xfc, !PT ;  /* 0x0000000212137812 */ /* 0x000fe200078efcff */
[----:B------:R-:W-:Y:S01]  /*59e0*/  IMAD.MOV.U32 R8, RZ, RZ, RZ ;  /* 0x000000ffff087224 */ /* 0x000fe200078e00ff */
[----:B------:R-:W-:Y:S01]  /*59f0*/  ULDC UR13, c[0x0][0x600] ;  /* 0x00018000000d7ab9 */ /* 0x000fe20000000800 */
[----:B------:R-:W-:Y:S01]  /*5a00*/  UMOV UR5, 0x1 ;  /* 0x0000000100057882 */ /* 0x000fe20000000000 */
[----:B------:R-:W-:-:S02]  /*5a10*/  UIADD3 UR13, UR13, -0x1, URZ ;  /* 0xffffffff0d0d7890 */ /* 0x000fc4000fffe03f */
[----:B------:R-:W-:Y:S02]  /*5a20*/  USHF.L.U32 UR21, UR5, UR21, URZ ;  /* 0x0000001505157299 */ /* 0x000fe4000800063f */
[----:B------:R-:W-:Y:S01]  /*5a30*/  ULOP3.LUT UR29, URZ, UR4, URZ, 0x33, !UPT ;  /* 0x000000043f1d7292 */ /* 0x000fe2000f8e333f */
[----:B------:R-:W-:Y:S01]  /*5a40*/  ULDC.64 UR14, c[0x0][0x198] ;  /* 0x00006600000e7ab9 */ /* 0x000fe20000000a00 */
[----:B0-----:R-:W-:-:S05]  /*5a50*/  VIADD R3, R3, 0x7f ;  /* 0x0000007f03037836 */ /* 0x001fca0000000000 */
[----:B------:R-:W-:-:S04]  /*5a60*/  SHF.R.S32.HI R4, RZ, 0x1f, R3 ;  /* 0x0000001fff047819 */ /* 0x000fc80000011403 */
[----:B------:R-:W-:Y:S01]  /*5a70*/  LEA.HI R4, R4, R3, RZ, 0x7 ;  /* 0x0000000304047211 */ /* 0x000fe200078f38ff */
[C---:B-1----:R-:W-:Y:S02]  /*5a80*/  IMAD.SHL.U32 R11, R12.reuse, 0x20, RZ ;  /* 0x000000200c0b7824 */ /* 0x042fe400078e00ff */
[----:B------:R-:W-:Y:S01]  /*5a90*/  IMAD.SHL.U32 R12, R12, 0x400, RZ ;  /* 0x000004000c0c7824 */ /* 0x000fe200078e00ff */
[----:B------:R-:W-:Y:S01]  /*5aa0*/  SHF.R.S32.HI R9, RZ, 0x7, R4 ;  /* 0x00000007ff097819 */ /* 0x000fe20000011404 */
[----:B------:R-:W-:Y:S01]  /*5ab0*/  IMAD.MOV.U32 R3, RZ, RZ, 0x1 ;  /* 0x00000001ff037424 */ /* 0x000fe200078e00ff */
[----:B------:R-:W-:Y:S02]  /*5ac0*/  LOP3.LUT R11, R11, 0x20, RZ, 0xc0, !PT ;  /* 0x000000200b0b7812 */ /* 0x000fe400078ec0ff */
[----:B------:R-:W-:Y:S01]  /*5ad0*/  LOP3.LUT R12, R12, 0x400, RZ, 0xc0, !PT ;  /* 0x000004000c0c7812 */ /* 0x000fe200078ec0ff */
[----:B------:R-:W-:-:S07]  /*5ae0*/  VIADD R13, R9, 0x1 ;  /* 0x00000001090d7836 */ /* 0x000fce0000000000 */
.L_x_113:
[----:B------:R-:W-:-:S03]  /*5af0*/  UMOV UR4, 0xffffffff ;  /* 0xffffffff00047882 */ /* 0x000fc60000000000 */
[----:B------:R-:W-:Y:S05]  /*5b00*/  BRA.DIV UR4, `(.L_x_103) ;  /* 0x0000000e04e87947 */ /* 0x000fea000b800000 */
[----:B------:R-:W-:-:S13]  /*5b10*/  ELECT P6, URZ, PT ;  /* 0x00000000003f782f */ /* 0x000fda00038c0000 */
.L_x_122:
[----:B------:R-:W0:Y:S01]  /*5b20*/  LDC R4, c[0x0][0x28c] ;  /* 0x0000a300ff047b82 */ /* 0x000e220000000800 */
[----:B------:R-:W-:Y:S01]  /*5b30*/  BSSY B1, `(.L_x_104) ;  /* 0x000005a000017945 */ /* 0x000fe20003800000 */
[----:B0-----:R-:W-:-:S13]  /*5b40*/  ISETP.LT.OR P6, PT, R4, 0x1, !P6 ;  /* 0x000000010400780c */ /* 0x001fda00077c1670 */
[----:B------:R-:W-:Y:S05]  /*5b50*/  @P6 BRA `(.L_x_105) ;  /* 0x00000004005c6947 */ /* 0x000fea0003800000 */
[----:B------:R-:W-:Y:S02]  /*5b60*/  IMAD.SHL.U32 R21, R21, 0x80, RZ ;  /* 0x0000008015157824 */ /* 0x000fe400078e00ff */
[----:B------:R-:W-:Y:S02]  /*5b70*/  IMAD R20, R20, 0x40, R11 ;  /* 0x0000004014147824 */ /* 0x000fe400078e020b */
[----:B------:R-:W-:Y:S02]  /*5b80*/  IMAD.MOV.U32 R24, RZ, RZ, RZ ;  /* 0x000000ffff187224 */ /* 0x000fe400078e00ff */
[----:B------:R-:W-:Y:S02]  /*5b90*/  IMAD.MOV.U32 R4, RZ, RZ, R13 ;  /* 0x000000ffff047224 */ /* 0x000fe400078e000d */
[----:B------:R-:W-:Y:S02]  /*5ba0*/  IMAD.MOV.U32 R5, RZ, RZ, R3 ;  /* 0x000000ffff057224 */ /* 0x000fe400078e0003 */
[----:B------:R-:W-:-:S07]  /*5bb0*/  IMAD.MOV.U32 R7, RZ, RZ, R8 ;  /* 0x000000ffff077224 */ /* 0x000fce00078e0008 */
.L_x_108:
[----:B------:R-:W0:Y:S01]  /*5bc0*/  S2R R15, SR_CgaCtaId ;  /* 0x00000000000f7919 */ /* 0x000e220000008800 */
[----:B------:R-:W-:Y:S02]  /*5bd0*/  MOV R14, 0x400 ;  /* 0x00000400000e7802 */ /* 0x000fe40000000f00 */
[----:B------:R-:W-:Y:S02]  /*5be0*/  ISETP.NE.AND P1, PT, R0, RZ, PT ;  /* 0x000000ff0000720c */ /* 0x000fe40003f25270 */
[----:B0-----:R-:W-:Y:S02]  /*5bf0*/  LEA R22, R15, R14, 0x18 ;  /* 0x0000000e0f167211 */ /* 0x001fe400078ec0ff */
[----:B------:R-:W-:-:S09]  /*5c00*/  SHF.L.U32 R14, R5, 0x1f, RZ ;  /* 0x0000001f050e7819 */ /* 0x000fd200000006ff */
[----:B------:R-:W0:Y:S01]  /*5c10*/  @!P1 LDC R15, c[0x0][0x500] ;  /* 0x00014000ff0f9b82 */ /* 0x000e220000000800 */
[----:B------:R-:W-:-:S04]  /*5c20*/  IMAD R23, R7, 0x8, R22 ;  /* 0x0000000807177824 */ /* 0x000fc800078e0216 */
[----:B------:R-:W1:Y:S02]  /*5c30*/  SYNCS.PHASECHK.TRANS64.TRYWAIT P0, [R23+URZ+0x10], R14 ;  /* 0x0000100e170075a7 */ /* 0x000e64000800017f */
[----:B-1----:R-:W-:Y:S05]  /*5c40*/  @!P0 BRA `(.L_x_106) ;  /* 0x0000000c00b88947 */ /* 0x002fea0003800000 */
.L_x_123:
[----:B-1----:R-:W-:Y:S01]  /*5c50*/  PRMT R14, R19, 0x9910, RZ ;  /* 0x00009910130e7816 */ /* 0x002fe200000000ff */
[----:B0-----:R0:W-:Y:S03]  /*5c60*/  @!P1 SYNCS.ARRIVE.TRANS64 RZ, [R23+URZ], R15 ;  /* 0x0000000f17ff99a7 */ /* 0x0011e6000800003f */
[----:B------:R-:W-:-:S13]  /*5c70*/  ISETP.NE.AND P0, PT, R14, 0x2, PT ;  /* 0x000000020e00780c */ /* 0x000fda0003f05270 */
[----:B0-----:R-:W-:Y:S05]  /*5c80*/  @P0 BRA `(.L_x_107) ;  /* 0x0000000000040947 */ /* 0x001fea0003800000 */
[----:B------:R-:W-:Y:S01]  /*5c90*/  BPT.TRAP 0x1 ;  /* 0x000000040000795c */ /* 0x000fe20000300000 */
.L_x_107:
[----:B------:R-:W-:Y:S01]  /*5ca0*/  IMAD R14, R7, 0x10000, R22 ;  /* 0x00010000070e7824 */ /* 0x000fe200078e0216 */
[----:B------:R-:W-:Y:S01]  /*5cb0*/  R2UR UR10, R24 ;  /* 0x00000000180a72ca */ /* 0x000fe200000e0000 */
[----:B------:R-:W-:Y:S01]  /*5cc0*/  UIADD3 UR22, UP0, UR14, 0xf0, URZ ;  /* 0x000000f00e167890 */ /* 0x000fe2000ff1e03f */
[----:B------:R-:W-:Y:S01]  /*5cd0*/  R2UR UR9, R23 ;  /* 0x00000000170972ca */ /* 0x000fe200000e0000 */
[----:B------:R-:W-:Y:S01]  /*5ce0*/  VIADD R4, R4, 0xffffffff ;  /* 0xffffffff04047836 */ /* 0x000fe20000000000 */
[----:B------:R-:W-:Y:S01]  /*5cf0*/  R2UR UR40, R14 ;  /* 0x000000000e2872ca */ /* 0x000fe200000e0000 */
[----:B------:R-:W-:Y:S01]  /*5d00*/  IMAD R14, R7, 0x2000, R12 ;  /* 0x00002000070e7824 */ /* 0x000fe200078e020c */
[----:B------:R-:W-:Y:S01]  /*5d10*/  R2UR UR11, R21 ;  /* 0x00000000150b72ca */ /* 0x000fe200000e0000 */
[----:B------:R-:W-:Y:S01]  /*5d20*/  UIADD3.X UR23, URZ, UR15, URZ, UP0, !UPT ;  /* 0x0000000f3f177290 */ /* 0x000fe200087fe43f */
[----:B------:R-:W-:Y:S01]  /*5d30*/  R2UR UR12, R6 ;  /* 0x00000000060c72ca */ /* 0x000fe200000e0000 */
[----:B------:R-:W-:Y:S01]  /*5d40*/  IMAD R14, R14, 0x4, R22 ;  /* 0x000000040e0e7824 */ /* 0x000fe200078e0216 */
[----:B------:R-:W-:Y:S01]  /*5d50*/  R2UR UR35, R20 ;  /* 0x00000000142372ca */ /* 0x000fe200000e0000 */
[----:B------:R-:W-:Y:S01]  /*5d60*/  UIADD3 UR4, UP1, UR14, 0x1f0, URZ ;  /* 0x000001f00e047890 */ /* 0x000fe2000ff3e03f */
[----:B------:R-:W-:Y:S01]  /*5d70*/  ISETP.GT.AND P1, PT, R4, 0x1, PT ;  /* 0x000000010400780c */ /* 0x000fe20003f24270 */
[----:B------:R-:W-:Y:S01]  /*5d80*/  UIADD3 UR58, UR10, 0x20, URZ ;  /* 0x000000200a3a7890 */ /* 0x000fe2000fffe03f */
[----:B------:R-:W-:Y:S01]  /*5d90*/  R2UR UR18, R14 ;  /* 0x000000000e1272ca */ /* 0x000fe200000e0000 */
[----:B------:R-:W-:Y:S01]  /*5da0*/  UIADD3 UR50, UR10, 0x40, URZ ;  /* 0x000000400a327890 */ /* 0x000fe2000fffe03f */
[----:B------:R-:W-:Y:S01]  /*5db0*/  VIADD R7, R7, 0x1 ;  /* 0x0000000107077836 */ /* 0x000fe20000000000 */
[----:B------:R-:W-:Y:S01]  /*5dc0*/  UIADD3 UR8, UR40, 0x100, URZ ;  /* 0x0000010028087890 */ /* 0x000fe2000fffe03f */
[----:B------:R-:W-:Y:S01]  /*5dd0*/  VIADD R24, R24, 0x80 ;  /* 0x0000008018187836 */ /* 0x000fe20000000000 */
[----:B------:R-:W-:-:S02]  /*5de0*/  UIADD3 UR56, UR40, 0x4100, URZ ;  /* 0x0000410028387890 */ /* 0x000fc4000fffe03f */
[----:B------:R-:W-:Y:S01]  /*5df0*/  UIADD3 UR48, UR40, 0x8100, URZ ;  /* 0x0000810028307890 */ /* 0x000fe2000fffe03f */
[----:B------:R-:W-:Y:S01]  /*5e00*/  ISETP.NE.AND P0, PT, R7, 0x2, PT ;  /* 0x000000020700780c */ /* 0x000fe20003f05270 */
[----:B------:R-:W-:Y:S02]  /*5e10*/  UIADD3 UR42, UR10, 0x60, URZ ;  /* 0x000000600a2a7890 */ /* 0x000fe4000fffe03f */
[----:B------:R-:W-:Y:S01]  /*5e20*/  UIADD3 UR40, UR40, 0xc100, URZ ;  /* 0x0000c10028287890 */ /* 0x000fe2000fffe03f */
[----:B------:R-:W-:Y:S01]  /*5e30*/  SEL R14, RZ, 0x1, P0 ;  /* 0x00000001ff0e7807 */ /* 0x000fe20000000000 */
[----:B------:R-:W-:Y:S01]  /*5e40*/  UMOV UR6, 0x0 ;  /* 0x0000000000067882 */ /* 0x000fe20000000000 */
[----:B------:R-:W-:Y:S01]  /*5e50*/  UMOV UR7, 0x10000000 ;  /* 0x1000000000077882 */ /* 0x000fe20000000000 */
[----:B------:R-:W-:Y:S01]  /*5e60*/  UIADD3.X UR5, URZ, UR15, URZ, UP1, !UPT ;  /* 0x0000000f3f057290 */ /* 0x000fe20008ffe43f */
[----:B------:R0:W-:Y:S01]  /*5e70*/  UTMALDG.3D [UR8], [UR22], desc[UR6] ;  /* 0x00000608160075b4 */ /* 0x0001e20008011000 */
[----:B------:R-:W-:Y:S01]  /*5e80*/  UIADD3 UR32, UR18, 0x20100, URZ ;  /* 0x0002010012207890 */ /* 0x000fe2000fffe03f */
[----:B------:R-:W-:Y:S01]  /*5e90*/  LOP3.LUT R5, R5, R14, RZ, 0x3c, !PT ;  /* 0x0000000e05057212 */ /* 0x000fe200078e3cff */
[----:B------:R-:W-:Y:S01]  /*5ea0*/  UIADD3 UR24, UR18, 0x22100, URZ ;  /* 0x0002210012187890 */ /* 0x000fe2000fffe03f */
[----:B------:R-:W-:Y:S01]  /*5eb0*/  SEL R7, R7, RZ, P0 ;  /* 0x000000ff07077207 */ /* 0x000fe20000000000 */
[----:B------:R-:W-:Y:S01]  /*5ec0*/  UIADD3 UR16, UR18, 0x24100, URZ ;  /* 0x0002410012107890 */ /* 0x000fe2000fffe03f */
[----:B------:R-:W-:Y:S01]  /*5ed0*/  UMOV UR57, UR9 ;  /* 0x0000000900397c82 */ /* 0x000fe20008000000 */
        /* <DEDUP_REMOVED lines=8> */
[----:B------:R1:W-:Y:S01]  /*5f60*/  UTMALDG.3D [UR56], [UR22], desc[UR6] ;  /* 0x00000638160075b4 */ /* 0x0003e20008011000 */
[----:B------:R-:W-:Y:S01]  /*5f70*/  UMOV UR30, 0x30000 ;  /* 0x00030000001e7882 */ /* 0x000fe20000000000 */
[----:B------:R-:W-:Y:S01]  /*5f80*/  UMOV UR33, UR9 ;  /* 0x0000000900217c82 */ /* 0x000fe20008000000 */
[----:B------:R-:W-:Y:S01]  /*5f90*/  UMOV UR34, UR10 ;  /* 0x0000000a00227c82 */ /* 0x000fe20008000000 */
[----:B------:R-:W-:Y:S01]  /*5fa0*/  UMOV UR36, UR12 ;  /* 0x0000000c00247c82 */ /* 0x000fe20008000000 */
[----:B------:R-:W-:Y:S01]  /*5fb0*/  UMOV UR25, UR9 ;  /* 0x0000000900197c82 */ /* 0x000fe20008000000 */
[----:B------:R-:W-:Y:S01]  /*5fc0*/  UMOV UR27, UR35 ;  /* 0x00000023001b7c82 */ /* 0x000fe20008000000 */
[----:B------:R-:W-:Y:S01]  /*5fd0*/  UMOV UR28, UR12 ;  /* 0x0000000c001c7c82 */ /* 0x000fe20008000000 */
[----:B0-----:R-:W-:Y:S01]  /*5fe0*/  UIADD3 UR8, UR18, 0x26100, URZ ;  /* 0x0002610012087890 */ /* 0x001fe2000fffe03f */
[----:B------:R1:W-:Y:S01]  /*5ff0*/  UTMALDG.3D [UR48], [UR22], desc[UR6] ;  /* 0x00000630160075b4 */ /* 0x0003e20008011000 */
        /* <DEDUP_REMOVED lines=8> */
[----:B------:R1:W-:Y:S01]  /*6080*/  UTMALDG.3D.MULTICAST [UR32], [UR4], UR30, desc[UR6] ;  /* 0x00000620040073b4 */ /* 0x0003e2000801181e */
[----:B------:R1:W-:Y:S01]  /*6090*/  UTMALDG.3D.MULTICAST [UR24], [UR4], UR30, desc[UR6] ;  /* 0x00000618040073b4 */ /* 0x0003e2000801181e */
[----:B------:R1:W-:Y:S01]  /*60a0*/  UTMALDG.3D.MULTICAST [UR16], [UR4], UR30, desc[UR6] ;  /* 0x00000610040073b4 */ /* 0x0003e2000801181e */
[----:B------:R1:W-:Y:S02]  /*60b0*/  UTMALDG.3D.MULTICAST [UR8], [UR4], UR30, desc[UR6] ;  /* 0x00000608040073b4 */ /* 0x0003e4000801181e */
[----:B-1----:R-:W-:Y:S05]  /*60c0*/  @P1 BRA `(.L_x_108) ;  /* 0xfffffff800bc1947 */ /* 0x002fea000383ffff */
.L_x_105:
[----:B------:R-:W-:Y:S05]  /*60d0*/  BSYNC B1 ;  /* 0x0000000000017941 */ /* 0x000fea0003800000 */
.L_x_104:
[----:B------:R-:W-:Y:S01]  /*60e0*/  LOP3.LUT P1, RZ, R10, 0xff, RZ, 0xc0, !PT ;  /* 0x000000ff0aff7812 */ /* 0x000fe2000782c0ff */
[----:B------:R-:W-:Y:S01]  /*60f0*/  IMAD.IADD R8, R9, 0x1, R8 ;  /* 0x0000000109087824 */ /* 0x000fe200078e0208 */
[----:B------:R-:W-:Y:S01]  /*6100*/  IADD3 R16, P2, R16, UR38, RZ ;  /* 0x0000002610107c10 */ /* 0x000fe2000ff5e0ff */
[----:B------:R-:W-:Y:S01]  /*6110*/  ULDC.64 UR4, c[0x0][0x650] ;  /* 0x0001940000047ab9 */ /* 0x000fe20000000a00 */
[----:B------:R-:W-:Y:S01]  /*6120*/  BSSY B1, `(.L_x_109) ;  /* 0x000006d000017945 */ /* 0x000fe20003800000 */
[----:B------:R-:W-:Y:S01]  /*6130*/  IMAD.MOV.U32 R21, RZ, RZ, -0x1 ;  /* 0xffffffffff157424 */ /* 0x000fe200078e00ff */
[----:B------:R-:W-:Y:S01]  /*6140*/  SHF.R.U32.HI R4, RZ, 0x1, R8 ;  /* 0x00000001ff047819 */ /* 0x000fe20000011608 */
[----:B------:R-:W-:Y:S01]  /*6150*/  IMAD.MOV.U32 R20, RZ, RZ, -0x1 ;  /* 0xffffffffff147424 */ /* 0x000fe200078e00ff */
[----:B------:R-:W-:Y:S02]  /*6160*/  ISETP.GT.U32.AND P0, PT, R8, 0x1, PT ;  /* 0x000000010800780c */ /* 0x000fe40003f04070 */
[----:B------:R-:W-:-:S02]  /*6170*/  LOP3.LUT R4, R4, 0x1, RZ, 0xc0, !PT ;  /* 0x0000000104047812 */ /* 0x000fc400078ec0ff */
[----:B------:R-:W-:Y:S01]  /*6180*/  ISETP.LT.U32.AND P0, PT, R9, 0x2, P0 ;  /* 0x000000020900780c */ /* 0x000fe20000701070 */
[----:B------:R-:W0:Y:S01]  /*6190*/  @P1 S2R R6, SR_CgaCtaId ;  /* 0x0000000000061919 */ /* 0x000e220000008800 */
[----:B------:R-:W-:Y:S02]  /*61a0*/  @P1 MOV R5, 0x400 ;  /* 0x0000040000051802 */ /* 0x000fe40000000f00 */
[----:B------:R-:W-:Y:S02]  /*61b0*/  IADD3.X R17, R17, UR37, RZ, P2, !PT ;  /* 0x0000002511117c10 */ /* 0x000fe400097fe4ff */
[----:B------:R-:W-:Y:S02]  /*61c0*/  ISETP.GE.U32.AND P2, PT, R16, UR4, PT ;  /* 0x0000000410007c0c */ /* 0x000fe4000bf46070 */
[----:B------:R-:W-:Y:S02]  /*61d0*/  LOP3.LUT R8, R8, 0x1, RZ, 0xc0, !PT ;  /* 0x0000000108087812 */ /* 0x000fe400078ec0ff */
[----:B------:R-:W-:-:S02]  /*61e0*/  PRMT R10, RZ, 0x7610, R10 ;  /* 0x00007610ff0a7816 */ /* 0x000fc4000000000a */
[----:B0-----:R-:W-:Y:S01]  /*61f0*/  @P1 LEA R5, R6, R5, 0x18 ;  /* 0x0000000506051211 */ /* 0x001fe200078ec0ff */
[----:B------:R-:W-:-:S03]  /*6200*/  IMAD.MOV.U32 R6, RZ, RZ, -0x1 ;  /* 0xffffffffff067424 */ /* 0x000fc600078e00ff */
[----:B------:R0:W-:Y:S01]  /*6210*/  @P1 SYNCS.ARRIVE.TRANS64.A1T0 RZ, [R5+URZ+0x38], RZ ;  /* 0x000038ff05ff19a7 */ /* 0x0001e2000810003f */
[----:B------:R-:W-:Y:S02]  /*6220*/  ISETP.NE.U32.AND P1, PT, R4, 0x1, PT ;  /* 0x000000010400780c */ /* 0x000fe40003f25070 */
[----:B------:R-:W-:Y:S02]  /*6230*/  SEL R4, RZ, 0x1, !P0 ;  /* 0x00000001ff047807 */ /* 0x000fe40004000000 */
[----:B------:R-:W-:Y:S02]  /*6240*/  ISETP.GE.U32.AND.EX P0, PT, R17, UR5, PT, P2 ;  /* 0x0000000511007c0c */ /* 0x000fe4000bf06120 */
[----:B------:R-:W-:-:S04]  /*6250*/  ISETP.GT.U32.AND P1, PT, R9, 0x1, !P1 ;  /* 0x000000010900780c */ /* 0x000fc80004f24070 */
[----:B0-----:R-:W-:-:S04]  /*6260*/  SEL R5, RZ, 0x1, !P1 ;  /* 0x00000001ff057807 */ /* 0x001fc80004800000 */
[--C-:B------:R-:W-:Y:S02]  /*6270*/  LOP3.LUT R3, R5, R3, R4.reuse, 0x96, !PT ;  /* 0x0000000305037212 */ /* 0x100fe400078e9604 */
[----:B------:R-:W-:Y:S01]  /*6280*/  PRMT R4, RZ, 0x7610, R4 ;  /* 0x00007610ff047816 */ /* 0x000fe20000000004 */
[----:B------:R-:W-:Y:S06]  /*6290*/  @P0 BRA `(.L_x_110) ;  /* 0x0000000400540947 */ /* 0x000fec0003800000 */
[----:B------:R-:W0:Y:S01]  /*62a0*/  S2R R15, SR_CTAID.X ;  /* 0x00000000000f7919 */ /* 0x000e220000002500 */
[----:B------:R-:W-:Y:S01]  /*62b0*/  ULDC.64 UR4, c[0x0][0x628] ;  /* 0x00018a0000047ab9 */ /* 0x000fe20000000a00 */
[----:B------:R-:W-:Y:S01]  /*62c0*/  ULDC UR7, c[0x0][0x630] ;  /* 0x00018c0000077ab9 */ /* 0x000fe20000000800 */
[----:B------:R-:W-:Y:S01]  /*62d0*/  ISETP.NE.U32.AND P0, PT, RZ, UR4, PT ;  /* 0x00000004ff007c0c */ /* 0x000fe2000bf05070 */
[----:B------:R-:W1:Y:S01]  /*62e0*/  S2R R20, SR_CTAID.Y ;  /* 0x0000000000147919 */ /* 0x000e620000002600 */
[----:B------:R-:W-:Y:S01]  /*62f0*/  ULDC UR8, c[0x0][0x150] ;  /* 0x0000540000087ab9 */ /* 0x000fe20000000800 */
[----:B------:R-:W-:Y:S01]  /*6300*/  IMAD.MOV.U32 R4, RZ, RZ, R16 ;  /* 0x000000ffff047224 */ /* 0x000fe200078e0010 */
[----:B------:R-:W-:Y:S01]  /*6310*/  ISETP.NE.AND.EX P0, PT, RZ, UR5, PT, P0 ;  /* 0x00000005ff007c0c */ /* 0x000fe2000bf05300 */
[----:B------:R-:W-:Y:S01]  /*6320*/  IMAD.MOV.U32 R5, RZ, RZ, R17 ;  /* 0x000000ffff057224 */ /* 0x000fe200078e0011 */
[----:B0-----:R-:W-:-:S11]  /*6330*/  I2FP.F32.U32 R22, R15 ;  /* 0x0000000f00167245 */ /* 0x001fd60000201000 */
[----:B------:R-:W-:Y:S05]  /*6340*/  @!P0 BRA `(.L_x_111) ;  /* 0x0000000000288947 */ /* 0x000fea0003800000 */
[----:B------:R-:W-:Y:S02]  /*6350*/  ULDC UR6, c[0x0][0x634] ;  /* 0x00018d0000067ab9 */ /* 0x000fe40000000800 */
[----:B------:R-:W-:-:S05]  /*6360*/  IADD3 R5, P0, R16, UR6, RZ ;  /* 0x0000000610057c10 */ /* 0x000fca000ff1e0ff */
[----:B------:R-:W-:-:S04]  /*6370*/  IMAD.X R21, RZ, RZ, R17, P0 ;  /* 0x000000ffff157224 */ /* 0x000fc800000e0611 */
[----:B------:R-:W-:-:S04]  /*6380*/  IMAD.WIDE.U32 R6, R21, UR4, RZ ;  /* 0x0000000415067c25 */ /* 0x000fc8000f8e00ff */
[----:B------:R-:W-:-:S04]  /*6390*/  IMAD.WIDE.U32 R6, P0, R5, UR5, R6 ;  /* 0x0000000505067c25 */ /* 0x000fc8000f800006 */
[----:B------:R-:W-:-:S04]  /*63a0*/  IMAD.WIDE.U32 R4, R5, UR4, RZ ;  /* 0x0000000405047c25 */ /* 0x000fc8000f8e00ff */
[----:B------:R-:W-:Y:S01]  /*63b0*/  IMAD.MOV.U32 R4, RZ, RZ, R7 ;  /* 0x000000ffff047224 */ /* 0x000fe200078e0007 */
[----:B------:R-:W-:Y:S01]  /*63c0*/  IADD3 RZ, P1, R5, R6, RZ ;  /* 0x0000000605ff7210 */ /* 0x000fe20007f3e0ff */
[----:B------:R-:W-:-:S04]  /*63d0*/  IMAD.X R5, RZ, RZ, RZ, P0 ;  /* 0x000000ffff057224 */ /* 0x000fc800000e06ff */
[----:B------:R-:W-:-:S08]  /*63e0*/  IMAD.WIDE.U32.X R4, R21, UR5, R4, P1 ;  /* 0x0000000515047c25 */ /* 0x000fd000088e0404 */
.L_x_111:
[--C-:B------:R-:W-:Y:S01]  /*63f0*/  SHF.R.U64 R14, R4, UR7, R5.reuse ;  /* 0x00000007040e7c19 */ /* 0x100fe20008001205 */
[----:B------:R-:W-:Y:S01]  /*6400*/  FMUL R22, R22, UR8 ;  /* 0x0000000816167c20 */ /* 0x000fe20008400000 */
[----:B------:R-:W-:Y:S01]  /*6410*/  SHF.R.U32.HI R4, RZ, UR7, R5 ;  /* 0x00000007ff047c19 */ /* 0x000fe20008011605 */
[----:B------:R-:W0:Y:S01]  /*6420*/  LDC R6, c[0x0][0x144] ;  /* 0x00005100ff067b82 */ /* 0x000e220000000800 */
[----:B------:R-:W-:Y:S01]  /*6430*/  IADD3 R5, P0, RZ, -R14, RZ ;  /* 0x8000000eff057210 */ /* 0x000fe20007f1e0ff */
[----:B------:R-:W-:Y:S01]  /*6440*/  ULDC UR6, c[0x0][0x154] ;  /* 0x0000550000067ab9 */ /* 0x000fe20000000800 */
[----:B-1----:R-:W-:Y:S01]  /*6450*/  I2FP.F32.U32 R7, R20 ;  /* 0x0000001400077245 */ /* 0x002fe20000201000 */
[----:B------:R-:W1:Y:S01]  /*6460*/  F2I.U32.TRUNC.NTZ R22, R22 ;  /* 0x0000001600167305 */ /* 0x000e62000020f000 */
[----:B------:R-:W-:Y:S01]  /*6470*/  ULDC.64 UR4, c[0x0][0x620] ;  /* 0x0001880000047ab9 */ /* 0x000fe20000000a00 */
[----:B------:R-:W-:Y:S01]  /*6480*/  IMAD.X R4, RZ, RZ, ~R4, P0 ;  /* 0x000000ffff047224 */ /* 0x000fe200000e0e04 */
[----:B------:R-:W-:Y:S01]  /*6490*/  ISETP.NE.AND P2, PT, R2, 0x1, PT ;  /* 0x000000010200780c */ /* 0x000fe20003f45270 */
[----:B------:R-:W-:Y:S01]  /*64a0*/  FMUL R23, R7, UR6 ;  /* 0x0000000607177c20 */ /* 0x000fe20008400000 */
[----:B------:R-:W2:Y:S01]  /*64b0*/  LDC R25, c[0x0][0x148] ;  /* 0x00005200ff197b82 */ /* 0x000ea20000000800 */
[----:B------:R-:W-:Y:S01]  /*64c0*/  IMAD R4, R4, UR4, RZ ;  /* 0x0000000404047c24 */ /* 0x000fe2000f8e02ff */
[----:B------:R-:W-:-:S02]  /*64d0*/  ULDC.64 UR6, c[0x0][0x640] ;  /* 0x0001900000067ab9 */ /* 0x000fc40000000a00 */
[----:B------:R-:W-:Y:S01]  /*64e0*/  ISETP.NE.U32.AND P0, PT, RZ, UR6, PT ;  /* 0x00000006ff007c0c */ /* 0x000fe2000bf05070 */
[----:B------:R-:W3:Y:S01]  /*64f0*/  F2I.U32.TRUNC.NTZ R23, R23 ;  /* 0x0000001700177305 */ /* 0x000ee2000020f000 */
[C---:B------:R-:W-:Y:S02]  /*6500*/  IMAD R7, R5.reuse, UR5, R4 ;  /* 0x0000000505077c24 */ /* 0x040fe4000f8e0204 */
[----:B------:R-:W-:Y:S01]  /*6510*/  IMAD.WIDE.U32 R4, R5, UR4, R16 ;  /* 0x0000000405047c25 */ /* 0x000fe2000f8e0010 */
[----:B------:R-:W-:Y:S01]  /*6520*/  ULDC UR4, c[0x0][0x618] ;  /* 0x0001860000047ab9 */ /* 0x000fe20000000800 */
[----:B------:R-:W-:Y:S02]  /*6530*/  ISETP.NE.AND.EX P0, PT, RZ, UR7, PT, P0 ;  /* 0x00000007ff007c0c */ /* 0x000fe4000bf05300 */
[----:B------:R-:W-:Y:S02]  /*6540*/  IMAD.IADD R5, R5, 0x1, R7 ;  /* 0x0000000105057824 */ /* 0x000fe400078e0207 */
[----:B-1----:R-:W-:-:S03]  /*6550*/  IMAD.MOV R22, RZ, RZ, -R22 ;  /* 0x000000ffff167224 */ /* 0x002fc600078e0a16 */
[----:B------:R-:W-:Y:S01]  /*6560*/  SHF.R.U64 R21, R4, UR4, R5 ;  /* 0x0000000404157c19 */ /* 0x000fe20008001205 */
[----:B0-----:R-:W-:Y:S01]  /*6570*/  IMAD R15, R6, R22, R15 ;  /* 0x00000016060f7224 */ /* 0x001fe200078e020f */
[----:B------:R-:W-:Y:S01]  /*6580*/  SHF.R.U32.HI R4, RZ, UR4, R5 ;  /* 0x00000004ff047c19 */ /* 0x000fe20008011605 */
[----:B------:R-:W-:Y:S01]  /*6590*/  ULDC UR4, c[0x0][0x608] ;  /* 0x0001820000047ab9 */ /* 0x000fe20000000800 */
[----:B---3--:R-:W-:Y:S02]  /*65a0*/  IMAD.MOV R6, RZ, RZ, -R23 ;  /* 0x000000ffff067224 */ /* 0x008fe400078e0a17 */
[--C-:B------:R-:W-:Y:S02]  /*65b0*/  SHF.R.U64 R22, R21, UR4, R4.reuse ;  /* 0x0000000415167c19 */ /* 0x100fe40008001204 */
[----:B------:R-:W-:Y:S01]  /*65c0*/  SHF.R.U32.HI R5, RZ, UR4, R4 ;  /* 0x00000004ff057c19 */ /* 0x000fe20008011604 */
[----:B------:R-:W-:Y:S01]  /*65d0*/  ULDC UR4, c[0x0][0x658] ;  /* 0x0001960000047ab9 */ /* 0x000fe20000000800 */
[----:B--2---:R-:W-:-:S02]  /*65e0*/  @P2 IMAD R15, R25, R6, R20 ;  /* 0x00000006190f2224 */ /* 0x004fc400078e0214 */
[--C-:B------:R-:W-:Y:S02]  /*65f0*/  SHF.R.U64 R20, R22, UR4, R5.reuse ;  /* 0x0000000416147c19 */ /* 0x100fe40008001205 */
[----:B------:R-:W-:-:S03]  /*6600*/  SHF.R.U32.HI R23, RZ, UR4, R5 ;  /* 0x00000004ff177c19 */ /* 0x000fc60008011605 */
[----:B------:R-:W-:Y:S02]  /*6610*/  IMAD.MOV.U32 R6, RZ, RZ, R20 ;  /* 0x000000ffff067224 */ /* 0x000fe400078e0014 */
[----:B------:R-:W-:Y:S01]  /*6620*/  IMAD.MOV.U32 R5, RZ, RZ, R23 ;  /* 0x000000ffff057224 */ /* 0x000fe200078e0017 */
[----:B------:R-:W-:Y:S06]  /*6630*/  @!P0 BRA `(.L_x_112) ;  /* 0x00000000002c8947 */ /* 0x000fec0003800000 */
        /* <DEDUP_REMOVED lines=9> */
[----:B------:R-:W-:-:S04]  /*66d0*/  IMAD.WIDE.U32.X R4, R23, UR7, R4, P1 ;  /* 0x0000000717047c25 */ /* 0x000fc800088e0404 */
[----:B------:R-:W-:-:S07]  /*66e0*/  IMAD.MOV.U32 R6, RZ, RZ, R4 ;  /* 0x000000ffff067224 */ /* 0x000fce00078e0004 */
.L_x_112:
[----:B------:R-:W-:Y:S01]  /*66f0*/  ULDC UR4, c[0x0][0x648] ;  /* 0x0001920000047ab9 */ /* 0x000fe20000000800 */
[----:B------:R-:W-:Y:S01]  /*6700*/  LOP3.LUT R4, R22, UR29, RZ, 0xc0, !PT ;  /* 0x0000001d16047c12 */ /* 0x000fe2000f8ec0ff */
[----:B------:R-:W-:Y:S01]  /*6710*/  ULDC UR5, c[0x0][0x610] ;  /* 0x0001840000057ab9 */ /* 0x000fe20000000800 */
[----:B------:R-:W-:Y:S01]  /*6720*/  SHF.R.U64 R5, R6, UR4, R5 ;  /* 0x0000000406057c19 */ /* 0x000fe20008001205 */
[----:B------:R-:W-:Y:S01]  /*6730*/  ULDC UR4, c[0x0][0x638] ;  /* 0x00018e0000047ab9 */ /* 0x000fe20000000800 */
[----:B------:R-:W-:-:S03]  /*6740*/  LOP3.LUT R21, R21, UR13, RZ, 0xc0, !PT ;  /* 0x0000000d15157c12 */ /* 0x000fc6000f8ec0ff */
[----:B------:R-:W-:Y:S02]  /*6750*/  IMAD.MOV R7, RZ, RZ, -R5 ;  /* 0x000000ffff077224 */ /* 0x000fe400078e0a05 */
[----:B------:R-:W-:Y:S02]  /*6760*/  IMAD R4, R5, UR21, R4 ;  /* 0x0000001505047c24 */ /* 0x000fe4000f8e0204 */
[----:B------:R-:W-:Y:S01]  /*6770*/  IMAD R20, R7, UR4, R20 ;  /* 0x0000000407147c24 */ /* 0x000fe2000f8e0214 */
[----:B------:R-:W-:Y:S01]  /*6780*/  ULDC UR4, c[0x0][0x600] ;  /* 0x0001800000047ab9 */ /* 0x000fe20000000800 */
[----:B------:R-:W-:Y:S02]  /*6790*/  IMAD R15, R4, UR5, R15 ;  /* 0x00000005040f7c24 */ /* 0x000fe4000f8e020f */
[----:B------:R-:W-:Y:S02]  /*67a0*/  IMAD R6, R20, UR4, R21 ;  /* 0x0000000414067c24 */ /* 0x000fe4000f8e0215 */
[----:B------:R-:W-:-:S03]  /*67b0*/  IMAD.MOV.U32 R4, RZ, RZ, 0x1 ;  /* 0x00000001ff047424 */ /* 0x000fc600078e00ff */
[----:B------:R-:W-:Y:S02]  /*67c0*/  SEL R20, R6, R15, !P2 ;  /* 0x0000000f06147207 */ /* 0x000fe40005000000 */
[----:B------:R-:W-:Y:S01]  /*67d0*/  SEL R21, R15, R6, !P2 ;  /* 0x000000060f157207 */ /* 0x000fe20005000000 */
[----:B------:R-:W-:-:S07]  /*67e0*/  IMAD.MOV.U32 R6, RZ, RZ, R14 ;  /* 0x000000ffff067224 */ /* 0x000fce00078e000e */
.L_x_110:
[----:B------:R-:W-:Y:S05]  /*67f0*/  BSYNC B1 ;  /* 0x0000000000017941 */ /* 0x000fea0003800000 */
.L_x_109:
[----:B------:R-:W-:-:S13]  /*6800*/  LOP3.LUT P0, RZ, R4, 0xff, RZ, 0xc0, !PT ;  /* 0x000000ff04ff7812 */ /* 0x000fda000780c0ff */
[----:B------:R-:W-:Y:S05]  /*6810*/  @P0 BRA `(.L_x_113) ;  /* 0xfffffff000b40947 */ /* 0x000fea000383ffff */
[----:B------:R-:W-:Y:S05]  /*6820*/  BSYNC B0 ;  /* 0x0000000000007941 */ /* 0x000fea0003800000 */
.L_x_102:
[----:B------:R-:W-:-:S03]  /*6830*/  UMOV UR4, 0xffffffff ;  /* 0xffffffff00047882 */ /* 0x000fc60000000000 */
[----:B------:R-:W-:Y:S05]  /*6840*/  BRA.DIV UR4, `(.L_x_114) ;  /* 0x0000000204cc7947 */ /* 0x000fea000b800000 */
[----:B------:R-:W-:-:S13]  /*6850*/  ELECT P6, URZ, PT ;  /* 0x00000000003f782f */ /* 0x000fda00038c0000 */
.L_x_126:
[----:B------:R-:W-:Y:S04]  /*6860*/  BSSY B0, `(.L_x_115) ;  /* 0x0000019000007945 */ /* 0x000fe80003800000 */
[----:B------:R-:W-:Y:S05]  /*6870*/  @!P6 BRA `(.L_x_116) ;  /* 0x00000000005ce947 */ /* 0x000fea0003800000 */
[----:B------:R-:W-:-:S04]  /*6880*/  LOP3.LUT R18, R18, 0x2, RZ, 0xfc, !PT ;  /* 0x0000000212127812 */ /* 0x000fc800078efcff */
[----:B------:R-:W-:-:S13]  /*6890*/  ISETP.NE.AND P0, PT, R18, 0x3, PT ;  /* 0x000000031200780c */ /* 0x000fda0003f05270 */
[----:B------:R-:W-:Y:S05]  /*68a0*/  @!P0 BRA `(.L_x_117) ;  /* 0x0000000000048947 */ /* 0x000fea0003800000 */
[----:B------:R-:W-:Y:S01]  /*68b0*/  BPT.TRAP 0x1 ;  /* 0x000000040000795c */ /* 0x000fe20000300000 */
.L_x_117:
[----:B------:R-:W0:Y:S01]  /*68c0*/  S2R R5, SR_CgaCtaId ;  /* 0x0000000000057919 */ /* 0x000e220000008800 */
[----:B------:R-:W-:Y:S02]  /*68d0*/  MOV R0, 0x400 ;  /* 0x0000040000007802 */ /* 0x000fe40000000f00 */
[----:B------:R-:W-:Y:S02]  /*68e0*/  SHF.L.U32 R2, R3, 0x1f, RZ ;  /* 0x0000001f03027819 */ /* 0x000fe400000006ff */
[----:B0-----:R-:W-:-:S05]  /*68f0*/  LEA R5, R5, R0, 0x18 ;  /* 0x0000000005057211 */ /* 0x001fca00078ec0ff */
[----:B------:R-:W-:-:S04]  /*6900*/  VIADD R5, R5, 0x10 ;  /* 0x0000001005057836 */ /* 0x000fc80000000000 */
[C---:B------:R-:W-:Y:S02]  /*6910*/  IMAD R7, R8.reuse, 0x8, R5 ;  /* 0x0000000808077824 */ /* 0x040fe400078e0205 */
[----:B------:R-:W-:Y:S02]  /*6920*/  VIADD R8, R8, 0x1 ;  /* 0x0000000108087836 */ /* 0x000fe40000000000 */
[----:B------:R-:W0:Y:S03]  /*6930*/  SYNCS.PHASECHK.TRANS64.TRYWAIT P0, [R7+URZ], R2 ;  /* 0x00000002070075a7 */ /* 0x000e26000800017f */
[----:B------:R-:W-:-:S04]  /*6940*/  ISETP.NE.AND P1, PT, R8, 0x2, PT ;  /* 0x000000020800780c */ /* 0x000fc80003f25270 */
[----:B------:R-:W-:Y:S02]  /*6950*/  SEL R0, RZ, 0x1, P1 ;  /* 0x00000001ff007807 */ /* 0x000fe40000800000 */
[----:B------:R-:W-:Y:S02]  /*6960*/  SEL R8, R8, RZ, P1 ;  /* 0x000000ff08087207 */ /* 0x000fe40000800000 */
[----:B------:R-:W-:Y:S01]  /*6970*/  LOP3.LUT R0, R3, R0, RZ, 0x3c, !PT ;  /* 0x0000000003007212 */ /* 0x000fe200078e3cff */
[----:B0-----:R-:W-:Y:S06]  /*6980*/  @!P0 BRA `(.L_x_118) ;  /* 0x00000000009c8947 */ /* 0x001fec0003800000 */
.L_x_127:
[----:B------:R-:W-:Y:S01]  /*6990*/  IMAD R5, R8, 0x8, R5 ;  /* 0x0000000808057824 */ /* 0x000fe200078e0205 */
[----:B------:R-:W-:-:S07]  /*69a0*/  SHF.L.U32 R0, R0, 0x1f, RZ ;  /* 0x0000001f00007819 */ /* 0x000fce00000006ff */
.L_x_119:
[----:B-1----:R1:W2:Y:S02]  /*69b0*/  SYNCS.PHASECHK.TRANS64.TRYWAIT P0, [R5+URZ], R0 ;  /* 0x00000000050075a7 */ /* 0x0022a4000800017f */
[----:B--2---:R-:W-:Y:S05]  /*69c0*/  @!P0 NANOSLEEP.SYNCS 0x989680 ;  /* 0x009896800000895d */ /* 0x004fea0003900000 */
[----:B------:R-:W2:Y:S02]  /*69d0*/  @!P0 SYNCS.PHASECHK.TRANS64 P0, [R5+URZ], R0 ;  /* 0x00000000050085a7 */ /* 0x000ea4000800007f */
[----:B--2---:R-:W-:Y:S05]  /*69e0*/  @!P0 BRA `(.L_x_119) ;  /* 0xfffffffc00f08947 */ /* 0x004fea000383ffff */
.L_x_116:
[----:B------:R-:W-:Y:S05]  /*69f0*/  BSYNC B0 ;  /* 0x0000000000007941 */ /* 0x000fea0003800000 */
.L_x_115:
[----:B------:R-:W-:Y:S05]  /*6a00*/  EXIT ;  /* 0x000000000000794d */ /* 0x000fea0003800000 */
.L_x_21:
[----:B-1----:R1:W2:Y:S02]  /*6a10*/  SYNCS.PHASECHK.TRANS64.TRYWAIT P1, [R3+URZ], R0 ;  /* 0x00000000030075a7 */ /* 0x0022a4000802017f */
[----:B--2---:R-:W-:Y:S05]  /*6a20*/  @!P1 NANOSLEEP.SYNCS 0x989680 ;  /* 0x009896800000995d */ /* 0x004fea0003900000 */
[----:B------:R-:W2:Y:S02]  /*6a30*/  @!P1 SYNCS.PHASECHK.TRANS64 P1, [R3+URZ], R0 ;  /* 0x00000000030095a7 */ /* 0x000ea4000802007f */
[----:B--2---:R-:W-:Y:S05]  /*6a40*/  @!P1 BRA `(.L_x_21) ;  /* 0xfffffffc00f09947 */ /* 0x004fea000383ffff */
[----:B------:R-:W-:Y:S05]  /*6a50*/  BRA `(.L_x_20) ;  /* 0xffffffac00447947 */ /* 0x000fea000383ffff */
.L_x_26:
[----:B-1----:R1:W2:Y:S02]  /*6a60*/  SYNCS.PHASECHK.TRANS64.TRYWAIT P1, [R5+URZ], R4 ;  /* 0x00000004050075a7 */ /* 0x0022a4000802017f */
[----:B--2---:R-:W-:Y:S05]  /*6a70*/  @!P1 NANOSLEEP.SYNCS 0x989680 ;  /* 0x009896800000995d */ /* 0x004fea0003900000 */
[----:B------:R-:W2:Y:S02]  /*6a80*/  @!P1 SYNCS.PHASECHK.TRANS64 P1, [R5+URZ], R4 ;  /* 0x00000004050095a7 */ /* 0x000ea4000802007f */
[----:B--2---:R-:W-:Y:S05]  /*6a90*/  @!P1 BRA `(.L_x_26) ;  /* 0xfffffffc00f09947 */ /* 0x004fea000383ffff */
[----:B------:R-:W-:Y:S05]  /*6aa0*/  BRA `(.L_x_25) ;  /* 0xffffffb4006c7947 */ /* 0x000fea000383ffff */
.L_x_103:
[----:B------:R-:W-:Y:S01]  /*6ab0*/  BSSY B1, `(.L_x_120) ;  /* 0x0000006000017945 */ /* 0x000fe20003800000 */
[----:B------:R-:W-:-:S07]  /*6ac0*/  IMAD.MOV.U32 R15, RZ, RZ, -0x1 ;  /* 0xffffffffff0f7424 */ /* 0x000fce00078e00ff */
[----:B------:R-:W-:Y:S05]  /*6ad0*/  WARPSYNC.COLLECTIVE R15, `(.L_x_121) ;  /* 0x000000000f0c7348 */ /* 0x000fea0003c00000 */
[----:B------:R-:W-:Y:S02]  /*6ae0*/  ELECT P6, UR62, PT ;  /* 0x00000000003e782f */ /* 0x000fe400038c0000 */
[----:B------:R-:W-:Y:S01]  /*6af0*/  MOV R14, UR62 ;  /* 0x0000003e000e7c02 */ /* 0x000fe20008000f00 */
[----:B------:R-:W-:Y:S10]  /*6b00*/  ENDCOLLECTIVE ;  /* 0x000000000000791b */ /* 0x000ff40003800000 */
.L_x_121:
[----:B------:R-:W-:Y:S05]  /*6b10*/  BSYNC B1 ;  /* 0x0000000000017941 */ /* 0x000fea0003800000 */
.L_x_120:
[----:B------:R-:W-:Y:S05]  /*6b20*/  BRA `(.L_x_122) ;  /* 0xffffffec00fc7947 */ /* 0x000fea000383ffff */
.L_x_106:
[----:B-1----:R1:W2:Y:S02]  /*6b30*/  SYNCS.PHASECHK.TRANS64.TRYWAIT P0, [R23+URZ+0x10], R14 ;  /* 0x0000100e170075a7 */ /* 0x0022a4000800017f */
[----:B--2---:R-:W-:Y:S05]  /*6b40*/  @!P0 NANOSLEEP.SYNCS 0x989680 ;  /* 0x009896800000895d */ /* 0x004fea0003900000 */
[----:B------:R-:W2:Y:S02]  /*6b50*/  @!P0 SYNCS.PHASECHK.TRANS64 P0, [R23+URZ+0x10], R14 ;  /* 0x0000100e170085a7 */ /* 0x000ea4000800007f */
[----:B--2---:R-:W-:Y:S05]  /*6b60*/  @!P0 BRA `(.L_x_106) ;  /* 0xfffffffc00f08947 */ /* 0x004fea000383ffff */
[----:B------:R-:W-:Y:S05]  /*6b70*/  BRA `(.L_x_123) ;  /* 0xfffffff000347947 */ /* 0x000fea000383ffff */
.L_x_114:
[----:B------:R-:W-:Y:S01]  /*6b80*/  BSSY B0, `(.L_x_124) ;  /* 0x0000006000007945 */ /* 0x000fe20003800000 */
[----:B------:R-:W-:-:S07]  /*6b90*/  IMAD.MOV.U32 R15, RZ, RZ, -0x1 ;  /* 0xffffffffff0f7424 */ /* 0x000fce00078e00ff */
[----:B------:R-:W-:Y:S05]  /*6ba0*/  WARPSYNC.COLLECTIVE R15, `(.L_x_125) ;  /* 0x000000000f0c7348 */ /* 0x000fea0003c00000 */
[----:B------:R-:W-:Y:S02]  /*6bb0*/  ELECT P6, UR62, PT ;  /* 0x00000000003e782f */ /* 0x000fe400038c0000 */
[----:B------:R-:W-:Y:S01]  /*6bc0*/  MOV R14, UR62 ;  /* 0x0000003e000e7c02 */ /* 0x000fe20008000f00 */
[----:B------:R-:W-:Y:S10]  /*6bd0*/  ENDCOLLECTIVE ;  /* 0x000000000000791b */ /* 0x000ff40003800000 */
.L_x_125:
[----:B------:R-:W-:Y:S05]  /*6be0*/  BSYNC B0 ;  /* 0x0000000000007941 */ /* 0x000fea0003800000 */
.L_x_124:
[----:B------:R-:W-:Y:S05]  /*6bf0*/  BRA `(.L_x_126) ;  /* 0xfffffffc00187947 */ /* 0x000fea000383ffff */
.L_x_118:
[----:B0-----:R0:W1:Y:S02]  /*6c00*/  SYNCS.PHASECHK.TRANS64.TRYWAIT P0, [R7+URZ], R2 ;  /* 0x00000002070075a7 */ /* 0x001064000800017f */
[----:B-1----:R-:W-:Y:S05]  /*6c10*/  @!P0 NANOSLEEP.SYNCS 0x989680 ;  /* 0x009896800000895d */ /* 0x002fea0003900000 */
[----:B------:R-:W1:Y:S02]  /*6c20*/  @!P0 SYNCS.PHASECHK.TRANS64 P0, [R7+URZ], R2 ;  /* 0x00000002070085a7 */ /* 0x000e64000800007f */
[----:B-1----:R-:W-:Y:S05]  /*6c30*/  @!P0 BRA `(.L_x_118) ;  /* 0xfffffffc00f08947 */ /* 0x002fea000383ffff */
[----:B------:R-:W-:Y:S05]  /*6c40*/  BRA `(.L_x_127) ;  /* 0xfffffffc00507947 */ /* 0x000fea000383ffff */
.L_x_128:
[----:B------:R-:W-:-:S00]  /*6c50*/  BRA `(.L_x_128) ;  /* 0xfffffffc00fc7947 */ /* 0x000fc0000383ffff */
[----:B------:R-:W-:-:S00]  /*6c60*/  NOP ;  /* 0x0000000000007918 */ /* 0x000fc00000000000 */
        /* <DEDUP_REMOVED lines=9> */
.L_x_129:


//--------------------- .nv.global.init           --------------------------
	.section	.nv.global.init,"aw",@progbits
.nv.global.init:
	.type		$str$22,@object
	.size		$str$22,($str$23 - $str$22)
$str$22:
        /*0000*/ 	.byte	0x6b, 0x5f, 0x74, 0x69, 0x6c, 0x65, 0x5f, 0x63, 0x6f, 0x75, 0x6e, 0x74, 0x20, 0x3e, 0x3d, 0x20
        /*0010*/ 	.byte	0x31, 0x00
	.type		$str$23,@object
	.size		$str$23,(__unnamed_1 - $str$23)
$str$23:
        /*0012*/ 	.byte	0x2f, 0x74, 0x6d, 0x70, 0x2f, 0x63, 0x75, 0x74, 0x6c, 0x61, 0x73, 0x73, 0x5f, 0x73, 0x77, 0x65
        /*0022*/ 	.byte	0x65, 0x70, 0x5f, 0x73, 0x72, 0x63, 0x2f, 0x69, 0x6e, 0x63, 0x6c, 0x75, 0x64, 0x65, 0x2f, 0x63
        /*0032*/ 	.byte	0x75, 0x74, 0x6c, 0x61, 0x73, 0x73, 0x2f, 0x67, 0x65, 0x6d, 0x6d, 0x2f, 0x63, 0x6f, 0x6c, 0x6c
        /*0042*/ 	.byte	0x65, 0x63, 0x74, 0x69, 0x76, 0x65, 0x2f, 0x73, 0x6d, 0x39, 0x30, 0x5f, 0x6d, 0x6d, 0x61, 0x5f
        /*0052*/ 	.byte	0x74, 0x6d, 0x61, 0x5f, 0x67, 0x6d, 0x6d, 0x61, 0x5f, 0x73, 0x73, 0x5f, 0x77, 0x61, 0x72, 0x70
        /*0062*/ 	.byte	0x73, 0x70, 0x65, 0x63, 0x69, 0x61, 0x6c, 0x69, 0x7a, 0x65, 0x64, 0x2e, 0x68, 0x70, 0x70, 0x00
	.type		__unnamed_1,@object
	.size		__unnamed_1,(.L_0 - __unnamed_1)
__unnamed_1:
        /*0072*/ 	.byte	0x76, 0x6f, 0x69, 0x64, 0x20, 0x63, 0x75, 0x74, 0x6c, 0x61, 0x73, 0x73, 0x3a, 0x3a, 0x67, 0x65
        /* <DEDUP_REMOVED lines=177> */
        /*0b92*/ 	.byte	0x6e, 0x74, 0x69, 0x74, 0x79, 0x5d, 0x00
.L_0:


//--------------------- .nv.shared._ZN7cutlass13device_kernelINS_4gemm6kernel13GemmUniversalIN4cute5tupleIJiiiiEEENS1_10collective13CollectiveMmaINS1_34MainloopSm90TmaGmmaWarpSpecializedILi2ENS5_IJNS4_1CILi2EEENSA_ILi1EEESC_EEENS1_35KernelTmaWarpSpecializedCooperativeEEENS5_IJNSA_ILi128EEENSA_ILi64EEESG_EEENS_10tfloat32_tENS5_IJlSC_lEEESJ_SK_NS4_8TiledMMAINS4_8MMA_AtomIJNS4_4SM904GMMA29MMA_64x64x8_F32TF32TF32_SS_TNILNSO_7ScaleInE1ELSQ_1EEEEEENS4_6LayoutISD_NS5_IJSC_NSA_ILi0EEESU_EEEEENS5_IJNS4_10UnderscoreESX_SX_EEEEENS4_13SM90_TMA_LOADENS4_14ComposedLayoutINS4_7SwizzleILi3ELi4ELi3EEENS4_18smem_ptr_flag_bitsILi32EEENST_INS5_IJNSA_ILi8EEENSA_ILi32EEEEEENS5_IJS17_SC_EEEEEEEvNS4_8identityENS4_23SM90_TMA_LOAD_MULTICASTES1B_vS1C_EENS_8epilogue10collective6detail29Sm90TmaWarpSpecializedAdapterINS1G_15DefaultEpilogueISJ_SK_SK_NS1F_6thread17LinearCombinationISJ_Li1EffLNS1K_9ScaleType4KindE0ELNS_15FloatRoundStyleE2ESJ_EENS1_15EpilogueDefaultEEEEEvvEEEEvNT_6ParamsE --------------------------
	.section	.nv.shared._ZN7cutlass13device_kernelINS_4gemm6kernel13GemmUniversalIN4cute5tupleIJiiiiEEENS1_10collective13CollectiveMmaINS1_34MainloopSm90TmaGmmaWarpSpecializedILi2ENS5_IJNS4_1CILi2EEENSA_ILi1EEESC_EEENS1_35KernelTmaWarpSpecializedCooperativeEEENS5_IJNSA_ILi128EEENSA_ILi64EEESG_EEENS_10tfloat32_tENS5_IJlSC_lEEESJ_SK_NS4_8TiledMMAINS4_8MMA_AtomIJNS4_4SM904GMMA29MMA_64x64x8_F32TF32TF32_SS_TNILNSO_7ScaleInE1ELSQ_1EEEEEENS4_6LayoutISD_NS5_IJSC_NSA_ILi0EEESU_EEEEENS5_IJNS4_10UnderscoreESX_SX_EEEEENS4_13SM90_TMA_LOADENS4_14ComposedLayoutINS4_7SwizzleILi3ELi4ELi3EEENS4_18smem_ptr_flag_bitsILi32EEENST_INS5_IJNSA_ILi8EEENSA_ILi32EEEEEENS5_IJS17_SC_EEEEEEEvNS4_8identityENS4_23SM90_TMA_LOAD_MULTICASTES1B_vS1C_EENS_8epilogue10collective6detail29Sm90TmaWarpSpecializedAdapterINS1G_15DefaultEpilogueISJ_SK_SK_NS1F_6thread17LinearCombinationISJ_Li1EffLNS1K_9ScaleType4KindE0ELNS_15FloatRoundStyleE2ESJ_EENS1_15EpilogueDefaultEEEEEvvEEEEvNT_6ParamsE,"aw",@nobits
	.sectionflags	@""
	.align	16
	.zero		1024


//--------------------- .nv.shared.reserved.0     --------------------------
	.section	.nv.shared.reserved.0,"aw",@nobits
	.weak		__nv_reservedSMEM_offset_0_alias
	.size		__nv_reservedSMEM_offset_0_alias, 0, 0
	.other		__nv_reservedSMEM_offset_0_alias,@"STO_CUDA_RESERVED_SHARED STV_DEFAULT"
__nv_reservedSMEM_offset_0_alias:
	.zero		0


//--------------------- .nv.global                --------------------------
	.section	.nv.global,"aw",@nobits
.nv.global:
	.type		_ZN39_INTERNAL_71ad166b_4_k_cu_6294e6c0_66114cute1_E,@object
	.size		_ZN39_INTERNAL_71ad166b_4_k_cu_6294e6c0_66114cute1_E,(_ZN39_INTERNAL_71ad166b_4_k_cu_6294e6c0_66114cuda3std3__45__cpo6cbeginE - _ZN39_INTERNAL_71ad166b_4_k_cu_6294e6c0_66114cute1_E)
_ZN39_INTERNAL_71ad166b_4_k_cu_6294e6c0_66114cute1_E:
	.zero		1
	.type		_ZN39_INTERNAL_71ad166b_4_k_cu_6294e6c0_66114cuda3std3__45__cpo6cbeginE,@object
	.size		_ZN39_INTERNAL_71ad166b_4_k_cu_6294e6c0_66114cuda3std3__45__cpo6cbeginE,(_ZN39_INTERNAL_71ad166b_4_k_cu_6294e6c0_66114cuda3std3__48in_placeE - _ZN39_INTERNAL_71ad166b_4_k_cu_6294e6c0_66114cuda3std3__45__cpo6cbeginE)
_ZN39_INTERNAL_71ad166b_4_k_cu_6294e6c0_66114cuda3std3__45__cpo6cbeginE:
	.zero		1
	.type		_ZN39_INTERNAL_71ad166b_4_k_cu_6294e6c0_66114cuda3std3__48in_placeE,@object
	.size		_ZN39_INTERNAL_71ad166b_4_k_cu_6294e6c0_66114cuda3std3__48in_placeE,(_ZN39_INTERNAL_71ad166b_4_k_cu_6294e6c0_66114cuda3std6ranges3__45__cpo9iter_moveE - _ZN39_INTERNAL_71ad166b_4_k_cu_6294e6c0_66114cuda3std3__48in_placeE)
_ZN39_INTERNAL_71ad166b_4_k_cu_6294e6c0_66114cuda3std3__48in_placeE:
	.zero		1
	.type		_ZN39_INTERNAL_71ad166b_4_k_cu_6294e6c0_66114cuda3std6ranges3__45__cpo9iter_moveE,@object
	.size		_ZN39_INTERNAL_71ad166b_4_k_cu_6294e6c0_66114cuda3std6ranges3__45__cpo9iter_moveE,(_ZN39_INTERNAL_71ad166b_4_k_cu_6294e6c0_66114cuda3std3__45__cpo5beginE - _ZN39_INTERNAL_71ad166b_4_k_cu_6294e6c0_66114cuda3std6ranges3__45__cpo9iter_moveE)
_ZN39_INTERNAL_71ad166b_4_k_cu_6294e6c0_66114cuda3std6ranges3__45__cpo9iter_moveE:
	.zero		1
	.type		_ZN39_INTERNAL_71ad166b_4_k_cu_6294e6c0_66114cuda3std3__45__cpo5beginE,@object
	.size		_ZN39_INTERNAL_71ad166b_4_k_cu_6294e6c0_66114cuda3std3__45__cpo5beginE,(_ZN39_INTERNAL_71ad166b_4_k_cu_6294e6c0_66114cuda3std3__441_GLOBAL__N__71ad166b_4_k_cu_6294e6c0_66116ignoreE - _ZN39_INTERNAL_71ad166b_4_k_cu_6294e6c0_66114cuda3std3__45__cpo5beginE)
_ZN39_INTERNAL_71ad166b_4_k_cu_6294e6c0_66114cuda3std3__45__cpo5beginE:
	.zero		1
	.type		_ZN39_INTERNAL_71ad166b_4_k_cu_6294e6c0_66114cuda3std3__441_GLOBAL__N__71ad166b_4_k_cu_6294e6c0_66116ignoreE,@object
	.size		_ZN39_INTERNAL_71ad166b_4_k_cu_6294e6c0_66114cuda3std3__441_GLOBAL__N__71ad166b_4_k_cu_6294e6c0_66116ignoreE,(_ZN39_INTERNAL_71ad166b_4_k_cu_6294e6c0_66114cute7productE - _ZN39_INTERNAL_71ad166b_4_k_cu_6294e6c0_66114cuda3std3__441_GLOBAL__N__71ad166b_4_k_cu_6294e6c0_66116ignoreE)
_ZN39_INTERNAL_71ad166b_4_k_cu_6294e6c0_66114cuda3std3__441_GLOBAL__N__71ad166b_4_k_cu_6294e6c0_66116ignoreE:
	.zero		1
	.type		_ZN39_INTERNAL_71ad166b_4_k_cu_6294e6c0_66114cute7productE,@object
	.size		_ZN39_INTERNAL_71ad166b_4_k_cu_6294e6c0_66114cute7productE,(_ZN39_INTERNAL_71ad166b_4_k_cu_6294e6c0_66114cuda3std3__45__cpo3endE - _ZN39_INTERNAL_71ad166b_4_k_cu_6294e6c0_66114cute7productE)
_ZN39_INTERNAL_71ad166b_4_k_cu_6294e6c0_66114cute7productE:
	.zero		1
	.type		_ZN39_INTERNAL_71ad166b_4_k_cu_6294e6c0_66114cuda3std3__45__cpo3endE,@object
	.size		_ZN39_INTERNAL_71ad166b_4_k_cu_6294e6c0_66114cuda3std3__45__cpo3endE,(_ZN39_INTERNAL_71ad166b_4_k_cu_6294e6c0_66114cuda3std3__419piecewise_constructE - _ZN39_INTERNAL_71ad166b_4_k_cu_6294e6c0_66114cuda3std3__45__cpo3endE)
_ZN39_INTERNAL_71ad166b_4_k_cu_6294e6c0_66114cuda3std3__45__cpo3endE:
	.zero		1
	.type		_ZN39_INTERNAL_71ad166b_4_k_cu_6294e6c0_66114cuda3std3__419piecewise_constructE,@object
	.size		_ZN39_INTERNAL_71ad166b_4_k_cu_6294e6c0_66114cuda3std3__419piecewise_constructE,(_ZN39_INTERNAL_71ad166b_4_k_cu_6294e6c0_66114cuda3std3__45__cpo4cendE - _ZN39_INTERNAL_71ad166b_4_k_cu_6294e6c0_66114cuda3std3__419piecewise_constructE)
_ZN39_INTERNAL_71ad166b_4_k_cu_6294e6c0_66114cuda3std3__419piecewise_constructE:
	.zero		1
	.type		_ZN39_INTERNAL_71ad166b_4_k_cu_6294e6c0_66114cuda3std3__45__cpo4cendE,@object
	.size		_ZN39_INTERNAL_71ad166b_4_k_cu_6294e6c0_66114cuda3std3__45__cpo4cendE,(_ZN39_INTERNAL_71ad166b_4_k_cu_6294e6c0_66114cuda3std6ranges3__45__cpo4swapE - _ZN39_INTERNAL_71ad166b_4_k_cu_6294e6c0_66114cuda3std3__45__cpo4cendE)
_ZN39_INTERNAL_71ad166b_4_k_cu_6294e6c0_66114cuda3std3__45__cpo4cendE:
	.zero		1
	.type		_ZN39_INTERNAL_71ad166b_4_k_cu_6294e6c0_66114cuda3std6ranges3__45__cpo4swapE,@object
	.size		_ZN39_INTERNAL_71ad166b_4_k_cu_6294e6c0_66114cuda3std6ranges3__45__cpo4swapE,(.L_8 - _ZN39_INTERNAL_71ad166b_4_k_cu_6294e6c0_66114cuda3std6ranges3__45__cpo4swapE)
_ZN39_INTERNAL_71ad166b_4_k_cu_6294e6c0_66114cuda3std6ranges3__45__cpo4swapE:
	.zero		1
.L_8:


//--------------------- .nv.constant0._ZN7cutlass13device_kernelINS_4gemm6kernel13GemmUniversalIN4cute5tupleIJiiiiEEENS1_10collective13CollectiveMmaINS1_34MainloopSm90TmaGmmaWarpSpecializedILi2ENS5_IJNS4_1CILi2EEENSA_ILi1EEESC_EEENS1_35KernelTmaWarpSpecializedCooperativeEEENS5_IJNSA_ILi128EEENSA_ILi64EEESG_EEENS_10tfloat32_tENS5_IJlSC_lEEESJ_SK_NS4_8TiledMMAINS4_8MMA_AtomIJNS4_4SM904GMMA29MMA_64x64x8_F32TF32TF32_SS_TNILNSO_7ScaleInE1ELSQ_1EEEEEENS4_6LayoutISD_NS5_IJSC_NSA_ILi0EEESU_EEEEENS5_IJNS4_10UnderscoreESX_SX_EEEEENS4_13SM90_TMA_LOADENS4_14ComposedLayoutINS4_7SwizzleILi3ELi4ELi3EEENS4_18smem_ptr_flag_bitsILi32EEENST_INS5_IJNSA_ILi8EEENSA_ILi32EEEEEENS5_IJS17_SC_EEEEEEEvNS4_8identityENS4_23SM90_TMA_LOAD_MULTICASTES1B_vS1C_EENS_8epilogue10collective6detail29Sm90TmaWarpSpecializedAdapterINS1G_15DefaultEpilogueISJ_SK_SK_NS1F_6thread17LinearCombinationISJ_Li1EffLNS1K_9ScaleType4KindE0ELNS_15FloatRoundStyleE2ESJ_EENS1_15EpilogueDefaultEEEEEvvEEEEvNT_6ParamsE --------------------------
	.section	.nv.constant0._ZN7cutlass13device_kernelINS_4gemm6kernel13GemmUniversalIN4cute5tupleIJiiiiEEENS1_10collective13CollectiveMmaINS1_34MainloopSm90TmaGmmaWarpSpecializedILi2ENS5_IJNS4_1CILi2EEENSA_ILi1EEESC_EEENS1_35KernelTmaWarpSpecializedCooperativeEEENS5_IJNSA_ILi128EEENSA_ILi64EEESG_EEENS_10tfloat32_tENS5_IJlSC_lEEESJ_SK_NS4_8TiledMMAINS4_8MMA_AtomIJNS4_4SM904GMMA29MMA_64x64x8_F32TF32TF32_SS_TNILNSO_7ScaleInE1ELSQ_1EEEEEENS4_6LayoutISD_NS5_IJSC_NSA_ILi0EEESU_EEEEENS5_IJNS4_10UnderscoreESX_SX_EEEEENS4_13SM90_TMA_LOADENS4_14ComposedLayoutINS4_7SwizzleILi3ELi4ELi3EEENS4_18smem_ptr_flag_bitsILi32EEENST_INS5_IJNSA_ILi8EEENSA_ILi32EEEEEENS5_IJS17_SC_EEEEEEEvNS4_8identityENS4_23SM90_TMA_LOAD_MULTICASTES1B_vS1C_EENS_8epilogue10collective6detail29Sm90TmaWarpSpecializedAdapterINS1G_15DefaultEpilogueISJ_SK_SK_NS1F_6thread17LinearCombinationISJ_Li1EffLNS1K_9ScaleType4KindE0ELNS_15FloatRoundStyleE2ESJ_EENS1_15EpilogueDefaultEEEEEvvEEEEvNT_6ParamsE,"a",@progbits
	.sectionflags	@""
	.align	4
.nv.constant0._ZN7cutlass13device_kernelINS_4gemm6kernel13GemmUniversalIN4cute5tupleIJiiiiEEENS1_10collective13CollectiveMmaINS1_34MainloopSm90TmaGmmaWarpSpecializedILi2ENS5_IJNS4_1CILi2EEENSA_ILi1EEESC_EEENS1_35KernelTmaWarpSpecializedCooperativeEEENS5_IJNSA_ILi128EEENSA_ILi64EEESG_EEENS_10tfloat32_tENS5_IJlSC_lEEESJ_SK_NS4_8TiledMMAINS4_8MMA_AtomIJNS4_4SM904GMMA29MMA_64x64x8_F32TF32TF32_SS_TNILNSO_7ScaleInE1ELSQ_1EEEEEENS4_6LayoutISD_NS5_IJSC_NSA_ILi0EEESU_EEEEENS5_IJNS4_10UnderscoreESX_SX_EEEEENS4_13SM90_TMA_LOADENS4_14ComposedLayoutINS4_7SwizzleILi3ELi4ELi3EEENS4_18smem_ptr_flag_bitsILi32EEENST_INS5_IJNSA_ILi8EEENSA_ILi32EEEEEENS5_IJS17_SC_EEEEEEEvNS4_8identityENS4_23SM90_TMA_LOAD_MULTICASTES1B_vS1C_EENS_8epilogue10collective6detail29Sm90TmaWarpSpecializedAdapterINS1G_15DefaultEpilogueISJ_SK_SK_NS1F_6thread17LinearCombinationISJ_Li1EffLNS1K_9ScaleType4KindE0ELNS_15FloatRoundStyleE2ESJ_EENS1_15EpilogueDefaultEEEEEvvEEEEvNT_6ParamsE:
	.zero		1664


//--------------------- SYMBOLS --------------------------

	.type		.nv.reservedSmem.offset0,@object
	.size		.nv.reservedSmem.offset0,0x4
	.type		__assertfail,@function
